	.target	sm_90a

	.elftype	@"ET_EXEC"


//--------------------- .note.nv.tkinfo           --------------------------
	.section	.note.nv.tkinfo,"",@"SHT_NOTE"
	.sectionflags	@"SHF_NOTE_NV_TKINFO"
	.tkinfo
        /*0018*/ 	.word	0x00000002
        /*0030*/ 	.string	""
        /*0030*/ 	.string	"ptxas"
        /*0030*/ 	.string	"Cuda compilation tools, release 13.0, V13.0.88"
        /*0030*/ 	.string	"Build cuda_13.0.r13.0/compiler.36424714_0"
        /*0030*/ 	.string	"-arch sm_90a -m 64 "



//--------------------- .note.nv.cuinfo           --------------------------
	.section	.note.nv.cuinfo,"",@"SHT_NOTE"
	.sectionflags	@"SHF_NOTE_NV_CUINFO"
        /*0018*/ 	.short	0x0002
        /*001a*/ 	.short	0x005a
        /*001c*/ 	.short	0x0082
	.zero		2


//--------------------- .nv.info                  --------------------------
	.section	.nv.info,"",@"SHT_CUDA_INFO"
	.align	4


	//----- nvinfo : EIATTR_REGCOUNT
	.align		4
        /*0000*/ 	.byte	0x04, 0x2f
        /*0002*/ 	.short	(.L_12 - .L_11)
	.align		4
.L_11:
        /*0004*/ 	.word	index@(_ZN7cutlass13device_kernelINS_4gemm6kernel13GemmUniversalIN4cute5tupleIJiiiiEEENS1_10collective13CollectiveMmaINS1_37MainloopSm90TmaGmmaWarpSpecializedFP8ILi28ENS5_IJNS4_1CILi4EEENSA_ILi1EEESC_EEENS1_35KernelTmaWarpSpecializedCooperativeEEENS5_IJNSA_ILi128EEESG_NSA_ILi32EEEEEENS_12float_e4m3_tENS5_IJlSC_lEEESJ_SK_NS4_8TiledMMAINS4_8MMA_AtomIJNS4_4SM904GMMA31MMA_64x128x32_F32E4M3E4M3_SS_TNILNSO_7ScaleInE1ELSQ_1EEEEEENS4_6LayoutINS5_IJNSA_ILi2EEESC_SC_EEENS5_IJSC_NSA_ILi0EEESW_EEEEENS5_IJNS4_10UnderscoreESZ_SZ_EEEEENS4_13SM90_TMA_LOADENS4_14ComposedLayoutINS4_7SwizzleILi1ELi4ELi3EEENS4_18smem_ptr_flag_bitsILi8EEENST_INS5_IJNSA_ILi8EEESH_EEENS5_IJSH_SC_EEEEEEEvNS4_8identityENS4_23SM90_TMA_LOAD_MULTICASTES1C_vS1D_EENS_8epilogue10collective6detail29Sm90TmaWarpSpecializedAdapterINS1H_15DefaultEpilogueISJ_SK_SK_NS1G_6thread17LinearCombinationISJ_Li1EffLNS1L_9ScaleType4KindE0ELNS_15FloatRoundStyleE2ESJ_EENS1_15EpilogueDefaultEEEEEvvEEEEvNT_6ParamsE)
        /*0008*/ 	.word	0x000000a8


	//----- nvinfo : EIATTR_FRAME_SIZE
	.align		4
.L_12:
        /*000c*/ 	.byte	0x04, 0x11
        /*000e*/ 	.short	(.L_14 - .L_13)
	.align		4
.L_13:
        /*0010*/ 	.word	index@(_ZN7cutlass13device_kernelINS_4gemm6kernel13GemmUniversalIN4cute5tupleIJiiiiEEENS1_10collective13CollectiveMmaINS1_37MainloopSm90TmaGmmaWarpSpecializedFP8ILi28ENS5_IJNS4_1CILi4EEENSA_ILi1EEESC_EEENS1_35KernelTmaWarpSpecializedCooperativeEEENS5_IJNSA_ILi128EEESG_NSA_ILi32EEEEEENS_12float_e4m3_tENS5_IJlSC_lEEESJ_SK_NS4_8TiledMMAINS4_8MMA_AtomIJNS4_4SM904GMMA31MMA_64x128x32_F32E4M3E4M3_SS_TNILNSO_7ScaleInE1ELSQ_1EEEEEENS4_6LayoutINS5_IJNSA_ILi2EEESC_SC_EEENS5_IJSC_NSA_ILi0EEESW_EEEEENS5_IJNS4_10UnderscoreESZ_SZ_EEEEENS4_13SM90_TMA_LOADENS4_14ComposedLayoutINS4_7SwizzleILi1ELi4ELi3EEENS4_18smem_ptr_flag_bitsILi8EEENST_INS5_IJNSA_ILi8EEESH_EEENS5_IJSH_SC_EEEEEEEvNS4_8identityENS4_23SM90_TMA_LOAD_MULTICASTES1C_vS1D_EENS_8epilogue10collective6detail29Sm90TmaWarpSpecializedAdapterINS1H_15DefaultEpilogueISJ_SK_SK_NS1G_6thread17LinearCombinationISJ_Li1EffLNS1L_9ScaleType4KindE0ELNS_15FloatRoundStyleE2ESJ_EENS1_15EpilogueDefaultEEEEEvvEEEEvNT_6ParamsE)
        /*0014*/ 	.word	0x00000000


	//----- nvinfo : EIATTR_MIN_STACK_SIZE
	.align		4
.L_14:
        /*0018*/ 	.byte	0x04, 0x12
        /*001a*/ 	.short	(.L_16 - .L_15)
	.align		4
.L_15:
        /*001c*/ 	.word	index@(_ZN7cutlass13device_kernelINS_4gemm6kernel13GemmUniversalIN4cute5tupleIJiiiiEEENS1_10collective13CollectiveMmaINS1_37MainloopSm90TmaGmmaWarpSpecializedFP8ILi28ENS5_IJNS4_1CILi4EEENSA_ILi1EEESC_EEENS1_35KernelTmaWarpSpecializedCooperativeEEENS5_IJNSA_ILi128EEESG_NSA_ILi32EEEEEENS_12float_e4m3_tENS5_IJlSC_lEEESJ_SK_NS4_8TiledMMAINS4_8MMA_AtomIJNS4_4SM904GMMA31MMA_64x128x32_F32E4M3E4M3_SS_TNILNSO_7ScaleInE1ELSQ_1EEEEEENS4_6LayoutINS5_IJNSA_ILi2EEESC_SC_EEENS5_IJSC_NSA_ILi0EEESW_EEEEENS5_IJNS4_10UnderscoreESZ_SZ_EEEEENS4_13SM90_TMA_LOADENS4_14ComposedLayoutINS4_7SwizzleILi1ELi4ELi3EEENS4_18smem_ptr_flag_bitsILi8EEENST_INS5_IJNSA_ILi8EEESH_EEENS5_IJSH_SC_EEEEEEEvNS4_8identityENS4_23SM90_TMA_LOAD_MULTICASTES1C_vS1D_EENS_8epilogue10collective6detail29Sm90TmaWarpSpecializedAdapterINS1H_15DefaultEpilogueISJ_SK_SK_NS1G_6thread17LinearCombinationISJ_Li1EffLNS1L_9ScaleType4KindE0ELNS_15FloatRoundStyleE2ESJ_EENS1_15EpilogueDefaultEEEEEvvEEEEvNT_6ParamsE)
        /*0020*/ 	.word	0x00000000
.L_16:


//--------------------- .nv.compat                --------------------------
	.section	.nv.compat,"",@"SHT_CUDA_COMPAT_INFO"
	.align	4
        /*0000*/ 	.byte	0x02, 0x09, 0x01, 0x00, 0x02, 0x02, 0x04, 0x00, 0x02, 0x05, 0x05, 0x00, 0x03, 0x07, 0x01, 0x01
        /*0010*/ 	.byte	0x02, 0x03, 0x01, 0x00, 0x02, 0x06, 0x01, 0x00, 0x04, 0x0b, 0x08, 0x00, 0x00, 0x00, 0x00, 0x00
        /*0020*/ 	.byte	0x00, 0x00, 0x00, 0x00


//--------------------- .nv.info._ZN7cutlass13device_kernelINS_4gemm6kernel13GemmUniversalIN4cute5tupleIJiiiiEEENS1_10collective13CollectiveMmaINS1_37MainloopSm90TmaGmmaWarpSpecializedFP8ILi28ENS5_IJNS4_1CILi4EEENSA_ILi1EEESC_EEENS1_35KernelTmaWarpSpecializedCooperativeEEENS5_IJNSA_ILi128EEESG_NSA_ILi32EEEEEENS_12float_e4m3_tENS5_IJlSC_lEEESJ_SK_NS4_8TiledMMAINS4_8MMA_AtomIJNS4_4SM904GMMA31MMA_64x128x32_F32E4M3E4M3_SS_TNILNSO_7ScaleInE1ELSQ_1EEEEEENS4_6LayoutINS5_IJNSA_ILi2EEESC_SC_EEENS5_IJSC_NSA_ILi0EEESW_EEEEENS5_IJNS4_10UnderscoreESZ_SZ_EEEEENS4_13SM90_TMA_LOADENS4_14ComposedLayoutINS4_7SwizzleILi1ELi4ELi3EEENS4_18smem_ptr_flag_bitsILi8EEENST_INS5_IJNSA_ILi8EEESH_EEENS5_IJSH_SC_EEEEEEEvNS4_8identityENS4_23SM90_TMA_LOAD_MULTICASTES1C_vS1D_EENS_8epilogue10collective6detail29Sm90TmaWarpSpecializedAdapterINS1H_15DefaultEpilogueISJ_SK_SK_NS1G_6thread17LinearCombinationISJ_Li1EffLNS1L_9ScaleType4KindE0ELNS_15FloatRoundStyleE2ESJ_EENS1_15EpilogueDefaultEEEEEvvEEEEvNT_6ParamsE --------------------------
	.section	.nv.info._ZN7cutlass13device_kernelINS_4gemm6kernel13GemmUniversalIN4cute5tupleIJiiiiEEENS1_10collective13CollectiveMmaINS1_37MainloopSm90TmaGmmaWarpSpecializedFP8ILi28ENS5_IJNS4_1CILi4EEENSA_ILi1EEESC_EEENS1_35KernelTmaWarpSpecializedCooperativeEEENS5_IJNSA_ILi128EEESG_NSA_ILi32EEEEEENS_12float_e4m3_tENS5_IJlSC_lEEESJ_SK_NS4_8TiledMMAINS4_8MMA_AtomIJNS4_4SM904GMMA31MMA_64x128x32_F32E4M3E4M3_SS_TNILNSO_7ScaleInE1ELSQ_1EEEEEENS4_6LayoutINS5_IJNSA_ILi2EEESC_SC_EEENS5_IJSC_NSA_ILi0EEESW_EEEEENS5_IJNS4_10UnderscoreESZ_SZ_EEEEENS4_13SM90_TMA_LOADENS4_14ComposedLayoutINS4_7SwizzleILi1ELi4ELi3EEENS4_18smem_ptr_flag_bitsILi8EEENST_INS5_IJNSA_ILi8EEESH_EEENS5_IJSH_SC_EEEEEEEvNS4_8identityENS4_23SM90_TMA_LOAD_MULTICASTES1C_vS1D_EENS_8epilogue10collective6detail29Sm90TmaWarpSpecializedAdapterINS1H_15DefaultEpilogueISJ_SK_SK_NS1G_6thread17LinearCombinationISJ_Li1EffLNS1L_9ScaleType4KindE0ELNS_15FloatRoundStyleE2ESJ_EENS1_15EpilogueDefaultEEEEEvvEEEEvNT_6ParamsE,"",@"SHT_CUDA_INFO"
	.sectionflags	@""
	.align	4


	//----- nvinfo : EIATTR_CUDA_API_VERSION
	.align		4
        /*0000*/ 	.byte	0x04, 0x37
        /*0002*/ 	.short	(.L_18 - .L_17)
.L_17:
        /*0004*/ 	.word	0x00000082


	//----- nvinfo : EIATTR_KPARAM_INFO
	.align		4
.L_18:
        /*0008*/ 	.byte	0x04, 0x17
        /*000a*/ 	.short	(.L_20 - .L_19)
.L_19:
        /*000c*/ 	.word	0x00000000
        /*0010*/ 	.short	0x0000
        /*0012*/ 	.short	0x0070
        /*0014*/ 	.byte	0x00, 0xf0, 0x01, 0x10


	//----- nvinfo : EIATTR_SPARSE_MMA_MASK
	.align		4
.L_20:
        /*0018*/ 	.byte	0x03, 0x50
        /*001a*/ 	.short	0x0000


	//----- nvinfo : EIATTR_MAXREG_COUNT
	.align		4
        /*001c*/ 	.byte	0x03, 0x1b
        /*001e*/ 	.short	0x00a8


	//----- nvinfo : EIATTR_NUM_BARRIERS
	.align		4
        /*0020*/ 	.byte	0x02, 0x4c
        /*0022*/ 	.byte	0x01
	.zero		1


	//----- nvinfo : EIATTR_MERCURY_ISA_VERSION
	.align		4
        /*0024*/ 	.byte	0x03, 0x5f
        /*0026*/ 	.short	0x0101


	//----- nvinfo : EIATTR_INT_WARP_WIDE_INSTR_OFFSETS
	.align		4
        /*0028*/ 	.byte	0x04, 0x31
        /*002a*/ 	.short	(.L_22 - .L_21)


	//   ....[0]....
.L_21:
        /*002c*/ 	.word	0x000007d0


	//   ....[1]....
        /*0030*/ 	.word	0x000007f0


	//   ....[2]....
        /*0034*/ 	.word	0x00000980


	//----- nvinfo : EIATTR_COOP_GROUP_MASK_REGIDS
	.align		4
.L_22:
        /*0038*/ 	.byte	0x04, 0x29
        /*003a*/ 	.short	(.L_24 - .L_23)


	//   ....[0]....
.L_23:
        /*003c*/ 	.word	0xffffffff


	//   ....[1]....
        /*0040*/ 	.word	0xffffffff


	//   ....[2]....
        /*0044*/ 	.word	0xffffffff


	//   ....[3]....
        /*0048*/ 	.word	0xffffffff


	//   ....[4]....
        /*004c*/ 	.word	0xffffffff


	//   ....[5]....
        /*0050*/ 	.word	0xffffffff


	//----- nvinfo : EIATTR_COOP_GROUP_INSTR_OFFSETS
	.align		4
.L_24:
        /*0054*/ 	.byte	0x04, 0x28
        /*0056*/ 	.short	(.L_26 - .L_25)


	//   ....[0]....
.L_25:
        /*0058*/ 	.word	0x00000060


	//   ....[1]....
        /*005c*/ 	.word	0x00000070


	//   ....[2]....
        /*0060*/ 	.word	0x00000130


	//   ....[3]....
        /*0064*/ 	.word	0x00000600


	//   ....[4]....
        /*0068*/ 	.word	0x00000b40


	//   ....[5]....
        /*006c*/ 	.word	0x000015c0


	//----- nvinfo : EIATTR_REG_RECONFIG
	.align		4
.L_26:
        /*0070*/ 	.byte	0x01, 0x54
	.zero		2


	//----- nvinfo : EIATTR_MBARRIER_INSTR_OFFSETS
	.align		4
        /*0074*/ 	.byte	0x04, 0x39
        /*0076*/ 	.short	(.L_28 - .L_27)


	//   ....[0]....
.L_27:
        /*0078*/ 	.word	0x00000250
        /*007c*/ 	.word	0x000000ff
        /*0080*/ 	.word	0x00000000
        /*0084*/ 	.short	0x0100
        /*0086*/ 	.byte	0x08
	.zero		1


	//   ....[1]....
        /*0088*/ 	.word	0x00000260
        /*008c*/ 	.word	0x000000ff
        /*0090*/ 	.word	0x000000e0
        /*0094*/ 	.short	0x0100
        /*0096*/ 	.byte	0x08
	.zero		1


	//   ....[2]....
        /*0098*/ 	.word	0x00000270
        /*009c*/ 	.word	0x000000ff
        /*00a0*/ 	.word	0x00000008
        /*00a4*/ 	.short	0x0100
        /*00a6*/ 	.byte	0x08
	.zero		1


	//   ....[3]....
        /*00a8*/ 	.word	0x00000280
        /*00ac*/ 	.word	0x000000ff
        /*00b0*/ 	.word	0x000000e8
        /*00b4*/ 	.short	0x0100
        /*00b6*/ 	.byte	0x08
	.zero		1


	//   ....[4]....
        /*00b8*/ 	.word	0x00000290
        /*00bc*/ 	.word	0x000000ff
        /*00c0*/ 	.word	0x00000010
        /*00c4*/ 	.short	0x0100
        /*00c6*/ 	.byte	0x08
	.zero		1


	//   ....[5]....
        /*00c8*/ 	.word	0x000002a0
        /*00cc*/ 	.word	0x000000ff
        /*00d0*/ 	.word	0x000000f0
        /*00d4*/ 	.short	0x0100
        /*00d6*/ 	.byte	0x08
	.zero		1


	//   ....[6]....
        /*00d8*/ 	.word	0x000002b0
        /*00dc*/ 	.word	0x000000ff
        /*00e0*/ 	.word	0x00000018
        /*00e4*/ 	.short	0x0100
        /*00e6*/ 	.byte	0x08
	.zero		1


	//   ....[7]....
        /*00e8*/ 	.word	0x000002c0
        /*00ec*/ 	.word	0x000000ff
        /*00f0*/ 	.word	0x000000f8
        /*00f4*/ 	.short	0x0100
        /*00f6*/ 	.byte	0x08
	.zero		1


	//   ....[8]....
        /*00f8*/ 	.word	0x000002d0
        /*00fc*/ 	.word	0x000000ff
        /*0100*/ 	.word	0x00000020
        /*0104*/ 	.short	0x0100
        /*0106*/ 	.byte	0x08
	.zero		1


	//   ....[9]....
        /*0108*/ 	.word	0x000002e0
        /*010c*/ 	.word	0x000000ff
        /*0110*/ 	.word	0x00000100
        /*0114*/ 	.short	0x0100
        /*0116*/ 	.byte	0x08
	.zero		1


	//   ....[10]....
        /*0118*/ 	.word	0x000002f0
        /*011c*/ 	.word	0x000000ff
        /*0120*/ 	.word	0x00000028
        /*0124*/ 	.short	0x0100
        /*0126*/ 	.byte	0x08
	.zero		1


	//   ....[11]....
        /*0128*/ 	.word	0x00000300
        /*012c*/ 	.word	0x000000ff
        /*0130*/ 	.word	0x00000108
        /*0134*/ 	.short	0x0100
        /*0136*/ 	.byte	0x08
	.zero		1


	//   ....[12]....
        /*0138*/ 	.word	0x00000310
        /*013c*/ 	.word	0x000000ff
        /*0140*/ 	.word	0x00000030
        /*0144*/ 	.short	0x0100
        /*0146*/ 	.byte	0x08
	.zero		1


	//   ....[13]....
        /*0148*/ 	.word	0x00000320
        /*014c*/ 	.word	0x000000ff
        /*0150*/ 	.word	0x00000110
        /*0154*/ 	.short	0x0100
        /*0156*/ 	.byte	0x08
	.zero		1


	//   ....[14]....
        /*0158*/ 	.word	0x00000330
        /*015c*/ 	.word	0x000000ff
        /*0160*/ 	.word	0x00000038
        /*0164*/ 	.short	0x0100
        /*0166*/ 	.byte	0x08
	.zero		1


	//   ....[15]....
        /*0168*/ 	.word	0x00000340
        /*016c*/ 	.word	0x000000ff
        /*0170*/ 	.word	0x00000118
        /*0174*/ 	.short	0x0100
        /*0176*/ 	.byte	0x08
	.zero		1


	//   ....[16]....
        /*0178*/ 	.word	0x00000350
        /*017c*/ 	.word	0x000000ff
        /*0180*/ 	.word	0x00000040
        /*0184*/ 	.short	0x0100
        /*0186*/ 	.byte	0x08
	.zero		1


	//   ....[17]....
        /*0188*/ 	.word	0x00000360
        /*018c*/ 	.word	0x000000ff
        /*0190*/ 	.word	0x00000120
        /*0194*/ 	.short	0x0100
        /*0196*/ 	.byte	0x08
	.zero		1


	//   ....[18]....
        /*0198*/ 	.word	0x00000370
        /*019c*/ 	.word	0x000000ff
        /*01a0*/ 	.word	0x00000048
        /*01a4*/ 	.short	0x0100
        /*01a6*/ 	.byte	0x08
	.zero		1


	//   ....[19]....
        /*01a8*/ 	.word	0x00000380
        /*01ac*/ 	.word	0x000000ff
        /*01b0*/ 	.word	0x00000128
        /*01b4*/ 	.short	0x0100
        /*01b6*/ 	.byte	0x08
	.zero		1


	//   ....[20]....
        /*01b8*/ 	.word	0x00000390
        /*01bc*/ 	.word	0x000000ff
        /*01c0*/ 	.word	0x00000050
        /*01c4*/ 	.short	0x0100
        /*01c6*/ 	.byte	0x08
	.zero		1


	//   ....[21]....
        /*01c8*/ 	.word	0x000003a0
        /*01cc*/ 	.word	0x000000ff
        /*01d0*/ 	.word	0x00000130
        /*01d4*/ 	.short	0x0100
        /*01d6*/ 	.byte	0x08
	.zero		1


	//   ....[22]....
        /*01d8*/ 	.word	0x000003b0
        /*01dc*/ 	.word	0x000000ff
        /*01e0*/ 	.word	0x00000058
        /*01e4*/ 	.short	0x0100
        /*01e6*/ 	.byte	0x08
	.zero		1


	//   ....[23]....
        /*01e8*/ 	.word	0x000003c0
        /*01ec*/ 	.word	0x000000ff
        /*01f0*/ 	.word	0x00000138
        /*01f4*/ 	.short	0x0100
        /*01f6*/ 	.byte	0x08
	.zero		1


	//   ....[24]....
        /*01f8*/ 	.word	0x000003d0
        /*01fc*/ 	.word	0x000000ff
        /*0200*/ 	.word	0x00000060
        /*0204*/ 	.short	0x0100
        /*0206*/ 	.byte	0x08
	.zero		1


	//   ....[25]....
        /*0208*/ 	.word	0x000003e0
        /*020c*/ 	.word	0x000000ff
        /*0210*/ 	.word	0x00000140
        /*0214*/ 	.short	0x0100
        /*0216*/ 	.byte	0x08
	.zero		1


	//   ....[26]....
        /*0218*/ 	.word	0x000003f0
        /*021c*/ 	.word	0x000000ff
        /*0220*/ 	.word	0x00000068
        /*0224*/ 	.short	0x0100
        /*0226*/ 	.byte	0x08
	.zero		1


	//   ....[27]....
        /*0228*/ 	.word	0x00000400
        /*022c*/ 	.word	0x000000ff
        /*0230*/ 	.word	0x00000148
        /*0234*/ 	.short	0x0100
        /*0236*/ 	.byte	0x08
	.zero		1


	//   ....[28]....
        /*0238*/ 	.word	0x00000410
        /*023c*/ 	.word	0x000000ff
        /*0240*/ 	.word	0x00000070
        /*0244*/ 	.short	0x0100
        /*0246*/ 	.byte	0x08
	.zero		1


	//   ....[29]....
        /*0248*/ 	.word	0x00000420
        /*024c*/ 	.word	0x000000ff
        /*0250*/ 	.word	0x00000150
        /*0254*/ 	.short	0x0100
        /*0256*/ 	.byte	0x08
	.zero		1


	//   ....[30]....
        /*0258*/ 	.word	0x00000430
        /*025c*/ 	.word	0x000000ff
        /*0260*/ 	.word	0x00000078
        /*0264*/ 	.short	0x0100
        /*0266*/ 	.byte	0x08
	.zero		1


	//   ....[31]....
        /*0268*/ 	.word	0x00000440
        /*026c*/ 	.word	0x000000ff
        /*0270*/ 	.word	0x00000158
        /*0274*/ 	.short	0x0100
        /*0276*/ 	.byte	0x08
	.zero		1


	//   ....[32]....
        /*0278*/ 	.word	0x00000450
        /*027c*/ 	.word	0x000000ff
        /*0280*/ 	.word	0x00000080
        /*0284*/ 	.short	0x0100
        /*0286*/ 	.byte	0x08
	.zero		1


	//   ....[33]....
        /*0288*/ 	.word	0x00000460
        /*028c*/ 	.word	0x000000ff
        /*0290*/ 	.word	0x00000160
        /*0294*/ 	.short	0x0100
        /*0296*/ 	.byte	0x08
	.zero		1


	//   ....[34]....
        /*0298*/ 	.word	0x00000470
        /*029c*/ 	.word	0x000000ff
        /*02a0*/ 	.word	0x00000088
        /*02a4*/ 	.short	0x0100
        /*02a6*/ 	.byte	0x08
	.zero		1


	//   ....[35]....
        /*02a8*/ 	.word	0x00000480
        /*02ac*/ 	.word	0x000000ff
        /*02b0*/ 	.word	0x00000168
        /*02b4*/ 	.short	0x0100
        /*02b6*/ 	.byte	0x08
	.zero		1


	//   ....[36]....
        /*02b8*/ 	.word	0x00000490
        /*02bc*/ 	.word	0x000000ff
        /*02c0*/ 	.word	0x00000090
        /*02c4*/ 	.short	0x0100
        /*02c6*/ 	.byte	0x08
	.zero		1


	//   ....[37]....
        /*02c8*/ 	.word	0x000004a0
        /*02cc*/ 	.word	0x000000ff
        /*02d0*/ 	.word	0x00000170
        /*02d4*/ 	.short	0x0100
        /*02d6*/ 	.byte	0x08
	.zero		1


	//   ....[38]....
        /*02d8*/ 	.word	0x000004b0
        /*02dc*/ 	.word	0x000000ff
        /*02e0*/ 	.word	0x00000098
        /*02e4*/ 	.short	0x0100
        /*02e6*/ 	.byte	0x08
	.zero		1


	//   ....[39]....
        /*02e8*/ 	.word	0x000004c0
        /*02ec*/ 	.word	0x000000ff
        /*02f0*/ 	.word	0x00000178
        /*02f4*/ 	.short	0x0100
        /*02f6*/ 	.byte	0x08
	.zero		1


	//   ....[40]....
        /*02f8*/ 	.word	0x000004d0
        /*02fc*/ 	.word	0x000000ff
        /*0300*/ 	.word	0x000000a0
        /*0304*/ 	.short	0x0100
        /*0306*/ 	.byte	0x08
	.zero		1


	//   ....[41]....
        /*0308*/ 	.word	0x000004e0
        /*030c*/ 	.word	0x000000ff
        /*0310*/ 	.word	0x00000180
        /*0314*/ 	.short	0x0100
        /*0316*/ 	.byte	0x08
	.zero		1


	//   ....[42]....
        /*0318*/ 	.word	0x000004f0
        /*031c*/ 	.word	0x000000ff
        /*0320*/ 	.word	0x000000a8
        /*0324*/ 	.short	0x0100
        /*0326*/ 	.byte	0x08
	.zero		1


	//   ....[43]....
        /*0328*/ 	.word	0x00000500
        /*032c*/ 	.word	0x000000ff
        /*0330*/ 	.word	0x00000188
        /*0334*/ 	.short	0x0100
        /*0336*/ 	.byte	0x08
	.zero		1


	//   ....[44]....
        /*0338*/ 	.word	0x00000510
        /*033c*/ 	.word	0x000000ff
        /*0340*/ 	.word	0x000000b0
        /*0344*/ 	.short	0x0100
        /*0346*/ 	.byte	0x08
	.zero		1


	//   ....[45]....
        /*0348*/ 	.word	0x00000520
        /*034c*/ 	.word	0x000000ff
        /*0350*/ 	.word	0x00000190
        /*0354*/ 	.short	0x0100
        /*0356*/ 	.byte	0x08
	.zero		1


	//   ....[46]....
        /*0358*/ 	.word	0x00000530
        /*035c*/ 	.word	0x000000ff
        /*0360*/ 	.word	0x000000b8
        /*0364*/ 	.short	0x0100
        /*0366*/ 	.byte	0x08
	.zero		1


	//   ....[47]....
        /*0368*/ 	.word	0x00000540
        /*036c*/ 	.word	0x000000ff
        /*0370*/ 	.word	0x00000198
        /*0374*/ 	.short	0x0100
        /*0376*/ 	.byte	0x08
	.zero		1


	//   ....[48]....
        /*0378*/ 	.word	0x00000550
        /*037c*/ 	.word	0x000000ff
        /*0380*/ 	.word	0x000000c0
        /*0384*/ 	.short	0x0100
        /*0386*/ 	.byte	0x08
	.zero		1


	//   ....[49]....
        /*0388*/ 	.word	0x00000560
        /*038c*/ 	.word	0x000000ff
        /*0390*/ 	.word	0x000001a0
        /*0394*/ 	.short	0x0100
        /*0396*/ 	.byte	0x08
	.zero		1


	//   ....[50]....
        /*0398*/ 	.word	0x00000570
        /*039c*/ 	.word	0x000000ff
        /*03a0*/ 	.word	0x000000c8
        /*03a4*/ 	.short	0x0100
        /*03a6*/ 	.byte	0x08
	.zero		1


	//   ....[51]....
        /*03a8*/ 	.word	0x00000580
        /*03ac*/ 	.word	0x000000ff
        /*03b0*/ 	.word	0x000001a8
        /*03b4*/ 	.short	0x0100
        /*03b6*/ 	.byte	0x08
	.zero		1


	//   ....[52]....
        /*03b8*/ 	.word	0x00000590
        /*03bc*/ 	.word	0x000000ff
        /*03c0*/ 	.word	0x000000d0
        /*03c4*/ 	.short	0x0100
        /*03c6*/ 	.byte	0x08
	.zero		1


	//   ....[53]....
        /*03c8*/ 	.word	0x000005a0
        /*03cc*/ 	.word	0x000000ff
        /*03d0*/ 	.word	0x000001b0
        /*03d4*/ 	.short	0x0100
        /*03d6*/ 	.byte	0x08
	.zero		1


	//   ....[54]....
        /*03d8*/ 	.word	0x000005b0
        /*03dc*/ 	.word	0x000000ff
        /*03e0*/ 	.word	0x000000d8
        /*03e4*/ 	.short	0x0100
        /*03e6*/ 	.byte	0x08
	.zero		1


	//   ....[55]....
        /*03e8*/ 	.word	0x000005c0
        /*03ec*/ 	.word	0x000000ff
        /*03f0*/ 	.word	0x000001b8
        /*03f4*/ 	.short	0x0100
        /*03f6*/ 	.byte	0x08
	.zero		1


	//   ....[56]....
        /*03f8*/ 	.word	0x00000a00
        /*03fc*/ 	.word	0x000000ff
        /*0400*/ 	.word	0x000001d0
        /*0404*/ 	.short	0x0100
        /*0406*/ 	.byte	0x06
	.zero		1


	//   ....[57]....
        /*0408*/ 	.word	0x00000ab0
        /*040c*/ 	.word	0x000000ff
        /*0410*/ 	.word	0x000001d8
        /*0414*/ 	.short	0x0100
        /*0416*/ 	.byte	0x06
	.zero		1


	//   ....[58]....
        /*0418*/ 	.word	0x00001af0
        /*041c*/ 	.word	0x000000ff
        /*0420*/ 	.word	0x00000000
        /*0424*/ 	.short	0x010a
        /*0426*/ 	.byte	0x06
	.zero		1


	//   ....[59]....
        /*0428*/ 	.word	0x00001b30
        /*042c*/ 	.word	0x000000ff
        /*0430*/ 	.word	0x00000000
        /*0434*/ 	.short	0x010a
        /*0436*/ 	.byte	0x06
	.zero		1


	//   ....[60]....
        /*0438*/ 	.word	0x00002410
        /*043c*/ 	.word	0x000000ff
        /*0440*/ 	.word	0x00000000
        /*0444*/ 	.short	0x010a
        /*0446*/ 	.byte	0x0c
	.zero		1


	//   ....[61]....
        /*0448*/ 	.word	0x00002450
        /*044c*/ 	.word	0x000000ff
        /*0450*/ 	.word	0x00000000
        /*0454*/ 	.short	0x010a
        /*0456*/ 	.byte	0x0c
	.zero		1


	//   ....[62]....
        /*0458*/ 	.word	0x00002a30
        /*045c*/ 	.word	0x0000008c
        /*0460*/ 	.word	0x00000000
        /*0464*/ 	.short	0x0101
        /*0466*/ 	.byte	0x3f
	.zero		1


	//   ....[63]....
        /*0468*/ 	.word	0x000030d0
        /*046c*/ 	.word	0x0000000c
        /*0470*/ 	.word	0x00000000
        /*0474*/ 	.short	0x0101
        /*0476*/ 	.byte	0x3f
	.zero		1


	//   ....[64]....
        /*0478*/ 	.word	0x000089c0
        /*047c*/ 	.word	0x00000012
        /*0480*/ 	.word	0x000000e0
        /*0484*/ 	.short	0x010a
        /*0486*/ 	.byte	0x3f
	.zero		1


	//   ....[65]....
        /*0488*/ 	.word	0x00008d30
        /*048c*/ 	.word	0x00000006
        /*0490*/ 	.word	0x000001d8
        /*0494*/ 	.short	0x0101
        /*0496*/ 	.byte	0x3f
	.zero		1


	//   ....[66]....
        /*0498*/ 	.word	0x00009450
        /*049c*/ 	.word	0x00000006
        /*04a0*/ 	.word	0x00000000
        /*04a4*/ 	.short	0x010a
        /*04a6*/ 	.byte	0x3f
	.zero		1


	//   ....[67]....
        /*04a8*/ 	.word	0x000094d0
        /*04ac*/ 	.word	0x00000007
        /*04b0*/ 	.word	0x00000000
        /*04b4*/ 	.short	0x010a
        /*04b6*/ 	.byte	0x3f
	.zero		1


	//   ....[68]....
        /*04b8*/ 	.word	0x00009560
        /*04bc*/ 	.word	0x00000006
        /*04c0*/ 	.word	0x00000000
        /*04c4*/ 	.short	0x010a
        /*04c6*/ 	.byte	0x3f
	.zero		1


	//   ....[69]....
        /*04c8*/ 	.word	0x000095f0
        /*04cc*/ 	.word	0x00000009
        /*04d0*/ 	.word	0x00000000
        /*04d4*/ 	.short	0x010a
        /*04d6*/ 	.byte	0x3f
	.zero		1


	//   ....[70]....
        /*04d8*/ 	.word	0x00009680
        /*04dc*/ 	.word	0x00000006
        /*04e0*/ 	.word	0x00000000
        /*04e4*/ 	.short	0x010a
        /*04e6*/ 	.byte	0x3f
	.zero		1


	//   ....[71]....
        /*04e8*/ 	.word	0x00009710
        /*04ec*/ 	.word	0x00000009
        /*04f0*/ 	.word	0x00000000
        /*04f4*/ 	.short	0x010a
        /*04f6*/ 	.byte	0x3f
	.zero		1


	//   ....[72]....
        /*04f8*/ 	.word	0x000097a0
        /*04fc*/ 	.word	0x00000006
        /*0500*/ 	.word	0x00000000
        /*0504*/ 	.short	0x010a
        /*0506*/ 	.byte	0x3f
	.zero		1


	//   ....[73]....
        /*0508*/ 	.word	0x00009830
        /*050c*/ 	.word	0x00000009
        /*0510*/ 	.word	0x00000000
        /*0514*/ 	.short	0x010a
        /*0516*/ 	.byte	0x3f
	.zero		1


	//   ....[74]....
        /*0518*/ 	.word	0x000098c0
        /*051c*/ 	.word	0x00000006
        /*0520*/ 	.word	0x00000000
        /*0524*/ 	.short	0x010a
        /*0526*/ 	.byte	0x3f
	.zero		1


	//   ....[75]....
        /*0528*/ 	.word	0x00009950
        /*052c*/ 	.word	0x00000009
        /*0530*/ 	.word	0x00000000
        /*0534*/ 	.short	0x010a
        /*0536*/ 	.byte	0x3f
	.zero		1


	//   ....[76]....
        /*0538*/ 	.word	0x000099e0
        /*053c*/ 	.word	0x00000006
        /*0540*/ 	.word	0x00000000
        /*0544*/ 	.short	0x010a
        /*0546*/ 	.byte	0x3f
	.zero		1


	//   ....[77]....
        /*0548*/ 	.word	0x00009a70
        /*054c*/ 	.word	0x00000009
        /*0550*/ 	.word	0x00000000
        /*0554*/ 	.short	0x010a
        /*0556*/ 	.byte	0x3f
	.zero		1


	//   ....[78]....
        /*0558*/ 	.word	0x00009b00
        /*055c*/ 	.word	0x00000006
        /*0560*/ 	.word	0x00000000
        /*0564*/ 	.short	0x010a
        /*0566*/ 	.byte	0x3f
	.zero		1


	//   ....[79]....
        /*0568*/ 	.word	0x00009b90
        /*056c*/ 	.word	0x00000009
        /*0570*/ 	.word	0x00000000
        /*0574*/ 	.short	0x010a
        /*0576*/ 	.byte	0x3f
	.zero		1


	//   ....[80]....
        /*0578*/ 	.word	0x00009c20
        /*057c*/ 	.word	0x00000006
        /*0580*/ 	.word	0x00000000
        /*0584*/ 	.short	0x010a
        /*0586*/ 	.byte	0x3f
	.zero		1


	//   ....[81]....
        /*0588*/ 	.word	0x00009cb0
        /*058c*/ 	.word	0x00000009
        /*0590*/ 	.word	0x00000000
        /*0594*/ 	.short	0x010a
        /*0596*/ 	.byte	0x3f
	.zero		1


	//   ....[82]....
        /*0598*/ 	.word	0x00009d40
        /*059c*/ 	.word	0x00000006
        /*05a0*/ 	.word	0x00000000
        /*05a4*/ 	.short	0x010a
        /*05a6*/ 	.byte	0x3f
	.zero		1


	//   ....[83]....
        /*05a8*/ 	.word	0x00009dd0
        /*05ac*/ 	.word	0x00000009
        /*05b0*/ 	.word	0x00000000
        /*05b4*/ 	.short	0x010a
        /*05b6*/ 	.byte	0x3f
	.zero		1


	//   ....[84]....
        /*05b8*/ 	.word	0x00009e60
        /*05bc*/ 	.word	0x00000006
        /*05c0*/ 	.word	0x00000000
        /*05c4*/ 	.short	0x010a
        /*05c6*/ 	.byte	0x3f
	.zero		1


	//   ....[85]....
        /*05c8*/ 	.word	0x00009ef0
        /*05cc*/ 	.word	0x00000009
        /*05d0*/ 	.word	0x00000000
        /*05d4*/ 	.short	0x010a
        /*05d6*/ 	.byte	0x3f
	.zero		1


	//   ....[86]....
        /*05d8*/ 	.word	0x00009f80
        /*05dc*/ 	.word	0x00000006
        /*05e0*/ 	.word	0x00000000
        /*05e4*/ 	.short	0x010a
        /*05e6*/ 	.byte	0x3f
	.zero		1


	//   ....[87]....
        /*05e8*/ 	.word	0x0000a010
        /*05ec*/ 	.word	0x00000009
        /*05f0*/ 	.word	0x00000000
        /*05f4*/ 	.short	0x010a
        /*05f6*/ 	.byte	0x3f
	.zero		1


	//   ....[88]....
        /*05f8*/ 	.word	0x0000a0a0
        /*05fc*/ 	.word	0x00000006
        /*0600*/ 	.word	0x00000000
        /*0604*/ 	.short	0x010a
        /*0606*/ 	.byte	0x3f
	.zero		1


	//   ....[89]....
        /*0608*/ 	.word	0x0000a130
        /*060c*/ 	.word	0x00000009
        /*0610*/ 	.word	0x00000000
        /*0614*/ 	.short	0x010a
        /*0616*/ 	.byte	0x3f
	.zero		1


	//   ....[90]....
        /*0618*/ 	.word	0x0000a1c0
        /*061c*/ 	.word	0x00000006
        /*0620*/ 	.word	0x00000000
        /*0624*/ 	.short	0x010a
        /*0626*/ 	.byte	0x3f
	.zero		1


	//   ....[91]....
        /*0628*/ 	.word	0x0000a250
        /*062c*/ 	.word	0x00000009
        /*0630*/ 	.word	0x00000000
        /*0634*/ 	.short	0x010a
        /*0636*/ 	.byte	0x3f
	.zero		1


	//   ....[92]....
        /*0638*/ 	.word	0x0000a2e0
        /*063c*/ 	.word	0x00000006
        /*0640*/ 	.word	0x00000000
        /*0644*/ 	.short	0x010a
        /*0646*/ 	.byte	0x3f
	.zero		1


	//   ....[93]....
        /*0648*/ 	.word	0x0000a370
        /*064c*/ 	.word	0x00000003
        /*0650*/ 	.word	0x00000000
        /*0654*/ 	.short	0x010a
        /*0656*/ 	.byte	0x3f
	.zero		1


	//   ....[94]....
        /*0658*/ 	.word	0x0000a3e0
        /*065c*/ 	.word	0x0000000d
        /*0660*/ 	.word	0x00000000
        /*0664*/ 	.short	0x010a
        /*0666*/ 	.byte	0x3f
	.zero		1


	//   ....[95]....
        /*0668*/ 	.word	0x0000a440
        /*066c*/ 	.word	0x00000091
        /*0670*/ 	.word	0x00000000
        /*0674*/ 	.short	0x010a
        /*0676*/ 	.byte	0x3f
	.zero		1


	//   ....[96]....
        /*0678*/ 	.word	0x0000a510
        /*067c*/ 	.word	0x00000012
        /*0680*/ 	.word	0x000000e0
        /*0684*/ 	.short	0x010a
        /*0686*/ 	.byte	0x3f
	.zero		1


	//   ....[97]....
        /*0688*/ 	.word	0x0000a5e0
        /*068c*/ 	.word	0x00000006
        /*0690*/ 	.word	0x00000000
        /*0694*/ 	.short	0x010a
        /*0696*/ 	.byte	0x3f
	.zero		1


	//   ....[98]....
        /*0698*/ 	.word	0x0000a630
        /*069c*/ 	.word	0x00000007
        /*06a0*/ 	.word	0x00000000
        /*06a4*/ 	.short	0x010a
        /*06a6*/ 	.byte	0x3f
	.zero		1


	//   ....[99]....
        /*06a8*/ 	.word	0x0000a680
        /*06ac*/ 	.word	0x00000006
        /*06b0*/ 	.word	0x00000000
        /*06b4*/ 	.short	0x010a
        /*06b6*/ 	.byte	0x3f
	.zero		1


	//   ....[100]....
        /*06b8*/ 	.word	0x0000a6d0
        /*06bc*/ 	.word	0x00000009
        /*06c0*/ 	.word	0x00000000
        /*06c4*/ 	.short	0x010a
        /*06c6*/ 	.byte	0x3f
	.zero		1


	//   ....[101]....
        /*06c8*/ 	.word	0x0000a720
        /*06cc*/ 	.word	0x00000006
        /*06d0*/ 	.word	0x00000000
        /*06d4*/ 	.short	0x010a
        /*06d6*/ 	.byte	0x3f
	.zero		1


	//   ....[102]....
        /*06d8*/ 	.word	0x0000a770
        /*06dc*/ 	.word	0x00000009
        /*06e0*/ 	.word	0x00000000
        /*06e4*/ 	.short	0x010a
        /*06e6*/ 	.byte	0x3f
	.zero		1


	//   ....[103]....
        /*06e8*/ 	.word	0x0000a7c0
        /*06ec*/ 	.word	0x00000006
        /*06f0*/ 	.word	0x00000000
        /*06f4*/ 	.short	0x010a
        /*06f6*/ 	.byte	0x3f
	.zero		1


	//   ....[104]....
        /*06f8*/ 	.word	0x0000a810
        /*06fc*/ 	.word	0x00000009
        /*0700*/ 	.word	0x00000000
        /*0704*/ 	.short	0x010a
        /*0706*/ 	.byte	0x3f
	.zero		1


	//   ....[105]....
        /*0708*/ 	.word	0x0000a860
        /*070c*/ 	.word	0x00000006
        /*0710*/ 	.word	0x00000000
        /*0714*/ 	.short	0x010a
        /*0716*/ 	.byte	0x3f
	.zero		1


	//   ....[106]....
        /*0718*/ 	.word	0x0000a8b0
        /*071c*/ 	.word	0x00000009
        /*0720*/ 	.word	0x00000000
        /*0724*/ 	.short	0x010a
        /*0726*/ 	.byte	0x3f
	.zero		1


	//   ....[107]....
        /*0728*/ 	.word	0x0000a900
        /*072c*/ 	.word	0x00000006
        /*0730*/ 	.word	0x00000000
        /*0734*/ 	.short	0x010a
        /*0736*/ 	.byte	0x3f
	.zero		1


	//   ....[108]....
        /*0738*/ 	.word	0x0000a950
        /*073c*/ 	.word	0x00000009
        /*0740*/ 	.word	0x00000000
        /*0744*/ 	.short	0x010a
        /*0746*/ 	.byte	0x3f
	.zero		1


	//   ....[109]....
        /*0748*/ 	.word	0x0000a9a0
        /*074c*/ 	.word	0x00000006
        /*0750*/ 	.word	0x00000000
        /*0754*/ 	.short	0x010a
        /*0756*/ 	.byte	0x3f
	.zero		1


	//   ....[110]....
        /*0758*/ 	.word	0x0000a9f0
        /*075c*/ 	.word	0x00000009
        /*0760*/ 	.word	0x00000000
        /*0764*/ 	.short	0x010a
        /*0766*/ 	.byte	0x3f
	.zero		1


	//   ....[111]....
        /*0768*/ 	.word	0x0000aa40
        /*076c*/ 	.word	0x00000006
        /*0770*/ 	.word	0x00000000
        /*0774*/ 	.short	0x010a
        /*0776*/ 	.byte	0x3f
	.zero		1


	//   ....[112]....
        /*0778*/ 	.word	0x0000aa90
        /*077c*/ 	.word	0x00000009
        /*0780*/ 	.word	0x00000000
        /*0784*/ 	.short	0x010a
        /*0786*/ 	.byte	0x3f
	.zero		1


	//   ....[113]....
        /*0788*/ 	.word	0x0000aae0
        /*078c*/ 	.word	0x00000006
        /*0790*/ 	.word	0x00000000
        /*0794*/ 	.short	0x010a
        /*0796*/ 	.byte	0x3f
	.zero		1


	//   ....[114]....
        /*0798*/ 	.word	0x0000ab30
        /*079c*/ 	.word	0x00000009
        /*07a0*/ 	.word	0x00000000
        /*07a4*/ 	.short	0x010a
        /*07a6*/ 	.byte	0x3f
	.zero		1


	//   ....[115]....
        /*07a8*/ 	.word	0x0000ab80
        /*07ac*/ 	.word	0x00000006
        /*07b0*/ 	.word	0x00000000
        /*07b4*/ 	.short	0x010a
        /*07b6*/ 	.byte	0x3f
	.zero		1


	//   ....[116]....
        /*07b8*/ 	.word	0x0000abd0
        /*07bc*/ 	.word	0x00000009
        /*07c0*/ 	.word	0x00000000
        /*07c4*/ 	.short	0x010a
        /*07c6*/ 	.byte	0x3f
	.zero		1


	//   ....[117]....
        /*07c8*/ 	.word	0x0000ac20
        /*07cc*/ 	.word	0x00000006
        /*07d0*/ 	.word	0x00000000
        /*07d4*/ 	.short	0x010a
        /*07d6*/ 	.byte	0x3f
	.zero		1


	//   ....[118]....
        /*07d8*/ 	.word	0x0000ac70
        /*07dc*/ 	.word	0x00000009
        /*07e0*/ 	.word	0x00000000
        /*07e4*/ 	.short	0x010a
        /*07e6*/ 	.byte	0x3f
	.zero		1


	//   ....[119]....
        /*07e8*/ 	.word	0x0000acc0
        /*07ec*/ 	.word	0x00000006
        /*07f0*/ 	.word	0x00000000
        /*07f4*/ 	.short	0x010a
        /*07f6*/ 	.byte	0x3f
	.zero		1


	//   ....[120]....
        /*07f8*/ 	.word	0x0000ad10
        /*07fc*/ 	.word	0x00000009
        /*0800*/ 	.word	0x00000000
        /*0804*/ 	.short	0x010a
        /*0806*/ 	.byte	0x3f
	.zero		1


	//   ....[121]....
        /*0808*/ 	.word	0x0000ad60
        /*080c*/ 	.word	0x00000006
        /*0810*/ 	.word	0x00000000
        /*0814*/ 	.short	0x010a
        /*0816*/ 	.byte	0x3f
	.zero		1


	//   ....[122]....
        /*0818*/ 	.word	0x0000adb0
        /*081c*/ 	.word	0x00000009
        /*0820*/ 	.word	0x00000000
        /*0824*/ 	.short	0x010a
        /*0826*/ 	.byte	0x3f
	.zero		1


	//   ....[123]....
        /*0828*/ 	.word	0x0000ae00
        /*082c*/ 	.word	0x00000006
        /*0830*/ 	.word	0x00000000
        /*0834*/ 	.short	0x010a
        /*0836*/ 	.byte	0x3f
	.zero		1


	//----- nvinfo : EIATTR_NUM_MBARRIERS
	.align		4
.L_28:
        /*0838*/ 	.byte	0x03, 0x38
        /*083a*/ 	.short	0x003a


	//----- nvinfo : EIATTR_EXIT_INSTR_OFFSETS
	.align		4
        /*083c*/ 	.byte	0x04, 0x1c
        /*083e*/ 	.short	(.L_30 - .L_29)


	//   ....[0]....
.L_29:
        /*0840*/ 	.word	0x00000ca0


	//   ....[1]....
        /*0844*/ 	.word	0x00001490


	//   ....[2]....
        /*0848*/ 	.word	0x000080e0


	//   ....[3]....
        /*084c*/ 	.word	0x00008640


	//   ....[4]....
        /*0850*/ 	.word	0x0000a3c0


	//----- nvinfo : EIATTR_MAX_THREADS
	.align		4
.L_30:
        /*0854*/ 	.byte	0x04, 0x05
        /*0856*/ 	.short	(.L_32 - .L_31)
.L_31:
        /*0858*/ 	.word	0x00000180
        /*085c*/ 	.word	0x00000001
        /*0860*/ 	.word	0x00000001


	//----- nvinfo : EIATTR_CRS_STACK_SIZE
	.align		4
.L_32:
        /*0864*/ 	.byte	0x04, 0x1e
        /*0866*/ 	.short	(.L_34 - .L_33)
.L_33:
        /*0868*/ 	.word	0x00000000


	//----- nvinfo : EIATTR_CBANK_PARAM_SIZE
	.align		4
.L_34:
        /*086c*/ 	.byte	0x03, 0x19
        /*086e*/ 	.short	0x0470


	//----- nvinfo : EIATTR_PARAM_CBANK
	.align		4
        /*0870*/ 	.byte	0x04, 0x0a
        /*0872*/ 	.short	(.L_36 - .L_35)
	.align		4
.L_35:
        /*0874*/ 	.word	index@(.nv.constant0._ZN7cutlass13device_kernelINS_4gemm6kernel13GemmUniversalIN4cute5tupleIJiiiiEEENS1_10collective13CollectiveMmaINS1_37MainloopSm90TmaGmmaWarpSpecializedFP8ILi28ENS5_IJNS4_1CILi4EEENSA_ILi1EEESC_EEENS1_35KernelTmaWarpSpecializedCooperativeEEENS5_IJNSA_ILi128EEESG_NSA_ILi32EEEEEENS_12float_e4m3_tENS5_IJlSC_lEEESJ_SK_NS4_8TiledMMAINS4_8MMA_AtomIJNS4_4SM904GMMA31MMA_64x128x32_F32E4M3E4M3_SS_TNILNSO_7ScaleInE1ELSQ_1EEEEEENS4_6LayoutINS5_IJNSA_ILi2EEESC_SC_EEENS5_IJSC_NSA_ILi0EEESW_EEEEENS5_IJNS4_10UnderscoreESZ_SZ_EEEEENS4_13SM90_TMA_LOADENS4_14ComposedLayoutINS4_7SwizzleILi1ELi4ELi3EEENS4_18smem_ptr_flag_bitsILi8EEENST_INS5_IJNSA_ILi8EEESH_EEENS5_IJSH_SC_EEEEEEEvNS4_8identityENS4_23SM90_TMA_LOAD_MULTICASTES1C_vS1D_EENS_8epilogue10collective6detail29Sm90TmaWarpSpecializedAdapterINS1H_15DefaultEpilogueISJ_SK_SK_NS1G_6thread17LinearCombinationISJ_Li1EffLNS1L_9ScaleType4KindE0ELNS_15FloatRoundStyleE2ESJ_EENS1_15EpilogueDefaultEEEEEvvEEEEvNT_6ParamsE)
        /*0878*/ 	.short	0x0210
        /*087a*/ 	.short	0x0470


	//----- nvinfo : EIATTR_SW_WAR
	.align		4
.L_36:
        /*087c*/ 	.byte	0x04, 0x36
        /*087e*/ 	.short	(.L_38 - .L_37)
.L_37:
        /*0880*/ 	.word	0x00000008
.L_38:


//--------------------- .nv.callgraph             --------------------------
	.section	.nv.callgraph,"",@"SHT_CUDA_CALLGRAPH"
	.align	4
	.sectionentsize	8
	.align		4
        /*0000*/ 	.word	0x00000000
	.align		4
        /*0004*/ 	.word	0xffffffff
	.align		4
        /*0008*/ 	.word	0x00000000
	.align		4
        /*000c*/ 	.word	0xfffffffe
	.align		4
        /*0010*/ 	.word	0x00000000
	.align		4
        /*0014*/ 	.word	0xfffffffd
	.align		4
        /*0018*/ 	.word	0x00000000
	.align		4
        /*001c*/ 	.word	0xfffffffc


//--------------------- .nv.constant4             --------------------------
	.section	.nv.constant4,"a",@progbits
	.align	8
	.align		8
.nv.constant4:
        /*0000*/ 	.dword	_ZN40_INTERNAL_51ff8ada_4_k_cu_d2c114ee_312674cuda3std3__45__cpo5beginE
	.align		8
        /*0008*/ 	.dword	_ZN40_INTERNAL_51ff8ada_4_k_cu_d2c114ee_312674cuda3std3__45__cpo3endE
	.align		8
        /*0010*/ 	.dword	_ZN40_INTERNAL_51ff8ada_4_k_cu_d2c114ee_312674cuda3std3__45__cpo6cbeginE
	.align		8
        /*0018*/ 	.dword	_ZN40_INTERNAL_51ff8ada_4_k_cu_d2c114ee_312674cuda3std3__45__cpo4cendE
	.align		8
        /*0020*/ 	.dword	_ZN40_INTERNAL_51ff8ada_4_k_cu_d2c114ee_312674cuda3std3__442_GLOBAL__N__51ff8ada_4_k_cu_d2c114ee_312676ignoreE
	.align		8
        /*0028*/ 	.dword	_ZN40_INTERNAL_51ff8ada_4_k_cu_d2c114ee_312674cuda3std3__419piecewise_constructE
	.align		8
        /*0030*/ 	.dword	_ZN40_INTERNAL_51ff8ada_4_k_cu_d2c114ee_312674cuda3std3__48in_placeE
	.align		8
        /*0038*/ 	.dword	_ZN40_INTERNAL_51ff8ada_4_k_cu_d2c114ee_312674cuda3std6ranges3__45__cpo4swapE
	.align		8
        /*0040*/ 	.dword	_ZN40_INTERNAL_51ff8ada_4_k_cu_d2c114ee_312674cuda3std6ranges3__45__cpo9iter_moveE
	.align		8
        /*0048*/ 	.dword	_ZN40_INTERNAL_51ff8ada_4_k_cu_d2c114ee_312674cute7productE
	.align		8
        /*0050*/ 	.dword	_ZN40_INTERNAL_51ff8ada_4_k_cu_d2c114ee_312674cute1_E


//--------------------- .text._ZN7cutlass13device_kernelINS_4gemm6kernel13GemmUniversalIN4cute5tupleIJiiiiEEENS1_10collective13CollectiveMmaINS1_37MainloopSm90TmaGmmaWarpSpecializedFP8ILi28ENS5_IJNS4_1CILi4EEENSA_ILi1EEESC_EEENS1_35KernelTmaWarpSpecializedCooperativeEEENS5_IJNSA_ILi128EEESG_NSA_ILi32EEEEEENS_12float_e4m3_tENS5_IJlSC_lEEESJ_SK_NS4_8TiledMMAINS4_8MMA_AtomIJNS4_4SM904GMMA31MMA_64x128x32_F32E4M3E4M3_SS_TNILNSO_7ScaleInE1ELSQ_1EEEEEENS4_6LayoutINS5_IJNSA_ILi2EEESC_SC_EEENS5_IJSC_NSA_ILi0EEESW_EEEEENS5_IJNS4_10UnderscoreESZ_SZ_EEEEENS4_13SM90_TMA_LOADENS4_14ComposedLayoutINS4_7SwizzleILi1ELi4ELi3EEENS4_18smem_ptr_flag_bitsILi8EEENST_INS5_IJNSA_ILi8EEESH_EEENS5_IJSH_SC_EEEEEEEvNS4_8identityENS4_23SM90_TMA_LOAD_MULTICASTES1C_vS1D_EENS_8epilogue10collective6detail29Sm90TmaWarpSpecializedAdapterINS1H_15DefaultEpilogueISJ_SK_SK_NS1G_6thread17LinearCombinationISJ_Li1EffLNS1L_9ScaleType4KindE0ELNS_15FloatRoundStyleE2ESJ_EENS1_15EpilogueDefaultEEEEEvvEEEEvNT_6ParamsE --------------------------
	.section	.text._ZN7cutlass13device_kernelINS_4gemm6kernel13GemmUniversalIN4cute5tupleIJiiiiEEENS1_10collective13CollectiveMmaINS1_37MainloopSm90TmaGmmaWarpSpecializedFP8ILi28ENS5_IJNS4_1CILi4EEENSA_ILi1EEESC_EEENS1_35KernelTmaWarpSpecializedCooperativeEEENS5_IJNSA_ILi128EEESG_NSA_ILi32EEEEEENS_12float_e4m3_tENS5_IJlSC_lEEESJ_SK_NS4_8TiledMMAINS4_8MMA_AtomIJNS4_4SM904GMMA31MMA_64x128x32_F32E4M3E4M3_SS_TNILNSO_7ScaleInE1ELSQ_1EEEEEENS4_6LayoutINS5_IJNSA_ILi2EEESC_SC_EEENS5_IJSC_NSA_ILi0EEESW_EEEEENS5_IJNS4_10UnderscoreESZ_SZ_EEEEENS4_13SM90_TMA_LOADENS4_14ComposedLayoutINS4_7SwizzleILi1ELi4ELi3EEENS4_18smem_ptr_flag_bitsILi8EEENST_INS5_IJNSA_ILi8EEESH_EEENS5_IJSH_SC_EEEEEEEvNS4_8identityENS4_23SM90_TMA_LOAD_MULTICASTES1C_vS1D_EENS_8epilogue10collective6detail29Sm90TmaWarpSpecializedAdapterINS1H_15DefaultEpilogueISJ_SK_SK_NS1G_6thread17LinearCombinationISJ_Li1EffLNS1L_9ScaleType4KindE0ELNS_15FloatRoundStyleE2ESJ_EENS1_15EpilogueDefaultEEEEEvvEEEEvNT_6ParamsE,"ax",@progbits
	.align	128
.text._ZN7cutlass13device_kernelINS_4gemm6kernel13GemmUniversalIN4cute5tupleIJiiiiEEENS1_10collective13CollectiveMmaINS1_37MainloopSm90TmaGmmaWarpSpecializedFP8ILi28ENS5_IJNS4_1CILi4EEENSA_ILi1EEESC_EEENS1_35KernelTmaWarpSpecializedCooperativeEEENS5_IJNSA_ILi128EEESG_NSA_ILi32EEEEEENS_12float_e4m3_tENS5_IJlSC_lEEESJ_SK_NS4_8TiledMMAINS4_8MMA_AtomIJNS4_4SM904GMMA31MMA_64x128x32_F32E4M3E4M3_SS_TNILNSO_7ScaleInE1ELSQ_1EEEEEENS4_6LayoutINS5_IJNSA_ILi2EEESC_SC_EEENS5_IJSC_NSA_ILi0EEESW_EEEEENS5_IJNS4_10UnderscoreESZ_SZ_EEEEENS4_13SM90_TMA_LOADENS4_14ComposedLayoutINS4_7SwizzleILi1ELi4ELi3EEENS4_18smem_ptr_flag_bitsILi8EEENST_INS5_IJNSA_ILi8EEESH_EEENS5_IJSH_SC_EEEEEEEvNS4_8identityENS4_23SM90_TMA_LOAD_MULTICASTES1C_vS1D_EENS_8epilogue10collective6detail29Sm90TmaWarpSpecializedAdapterINS1H_15DefaultEpilogueISJ_SK_SK_NS1G_6thread17LinearCombinationISJ_Li1EffLNS1L_9ScaleType4KindE0ELNS_15FloatRoundStyleE2ESJ_EENS1_15EpilogueDefaultEEEEEvvEEEEvNT_6ParamsE:
        .type           _ZN7cutlass13device_kernelINS_4gemm6kernel13GemmUniversalIN4cute5tupleIJiiiiEEENS1_10collective13CollectiveMmaINS1_37MainloopSm90TmaGmmaWarpSpecializedFP8ILi28ENS5_IJNS4_1CILi4EEENSA_ILi1EEESC_EEENS1_35KernelTmaWarpSpecializedCooperativeEEENS5_IJNSA_ILi128EEESG_NSA_ILi32EEEEEENS_12float_e4m3_tENS5_IJlSC_lEEESJ_SK_NS4_8TiledMMAINS4_8MMA_AtomIJNS4_4SM904GMMA31MMA_64x128x32_F32E4M3E4M3_SS_TNILNSO_7ScaleInE1ELSQ_1EEEEEENS4_6LayoutINS5_IJNSA_ILi2EEESC_SC_EEENS5_IJSC_NSA_ILi0EEESW_EEEEENS5_IJNS4_10UnderscoreESZ_SZ_EEEEENS4_13SM90_TMA_LOADENS4_14ComposedLayoutINS4_7SwizzleILi1ELi4ELi3EEENS4_18smem_ptr_flag_bitsILi8EEENST_INS5_IJNSA_ILi8EEESH_EEENS5_IJSH_SC_EEEEEEEvNS4_8identityENS4_23SM90_TMA_LOAD_MULTICASTES1C_vS1D_EENS_8epilogue10collective6detail29Sm90TmaWarpSpecializedAdapterINS1H_15DefaultEpilogueISJ_SK_SK_NS1G_6thread17LinearCombinationISJ_Li1EffLNS1L_9ScaleType4KindE0ELNS_15FloatRoundStyleE2ESJ_EENS1_15EpilogueDefaultEEEEEvvEEEEvNT_6ParamsE,@function
        .size           _ZN7cutlass13device_kernelINS_4gemm6kernel13GemmUniversalIN4cute5tupleIJiiiiEEENS1_10collective13CollectiveMmaINS1_37MainloopSm90TmaGmmaWarpSpecializedFP8ILi28ENS5_IJNS4_1CILi4EEENSA_ILi1EEESC_EEENS1_35KernelTmaWarpSpecializedCooperativeEEENS5_IJNSA_ILi128EEESG_NSA_ILi32EEEEEENS_12float_e4m3_tENS5_IJlSC_lEEESJ_SK_NS4_8TiledMMAINS4_8MMA_AtomIJNS4_4SM904GMMA31MMA_64x128x32_F32E4M3E4M3_SS_TNILNSO_7ScaleInE1ELSQ_1EEEEEENS4_6LayoutINS5_IJNSA_ILi2EEESC_SC_EEENS5_IJSC_NSA_ILi0EEESW_EEEEENS5_IJNS4_10UnderscoreESZ_SZ_EEEEENS4_13SM90_TMA_LOADENS4_14ComposedLayoutINS4_7SwizzleILi1ELi4ELi3EEENS4_18smem_ptr_flag_bitsILi8EEENST_INS5_IJNSA_ILi8EEESH_EEENS5_IJSH_SC_EEEEEEEvNS4_8identityENS4_23SM90_TMA_LOAD_MULTICASTES1C_vS1D_EENS_8epilogue10collective6detail29Sm90TmaWarpSpecializedAdapterINS1H_15DefaultEpilogueISJ_SK_SK_NS1G_6thread17LinearCombinationISJ_Li1EffLNS1L_9ScaleType4KindE0ELNS_15FloatRoundStyleE2ESJ_EENS1_15EpilogueDefaultEEEEEvvEEEEvNT_6ParamsE,(.L_x_255 - _ZN7cutlass13device_kernelINS_4gemm6kernel13GemmUniversalIN4cute5tupleIJiiiiEEENS1_10collective13CollectiveMmaINS1_37MainloopSm90TmaGmmaWarpSpecializedFP8ILi28ENS5_IJNS4_1CILi4EEENSA_ILi1EEESC_EEENS1_35KernelTmaWarpSpecializedCooperativeEEENS5_IJNSA_ILi128EEESG_NSA_ILi32EEEEEENS_12float_e4m3_tENS5_IJlSC_lEEESJ_SK_NS4_8TiledMMAINS4_8MMA_AtomIJNS4_4SM904GMMA31MMA_64x128x32_F32E4M3E4M3_SS_TNILNSO_7ScaleInE1ELSQ_1EEEEEENS4_6LayoutINS5_IJNSA_ILi2EEESC_SC_EEENS5_IJSC_NSA_ILi0EEESW_EEEEENS5_IJNS4_10UnderscoreESZ_SZ_EEEEENS4_13SM90_TMA_LOADENS4_14ComposedLayoutINS4_7SwizzleILi1ELi4ELi3EEENS4_18smem_ptr_flag_bitsILi8EEENST_INS5_IJNSA_ILi8EEESH_EEENS5_IJSH_SC_EEEEEEEvNS4_8identityENS4_23SM90_TMA_LOAD_MULTICASTES1C_vS1D_EENS_8epilogue10collective6detail29Sm90TmaWarpSpecializedAdapterINS1H_15DefaultEpilogueISJ_SK_SK_NS1G_6thread17LinearCombinationISJ_Li1EffLNS1L_9ScaleType4KindE0ELNS_15FloatRoundStyleE2ESJ_EENS1_15EpilogueDefaultEEEEEvvEEEEvNT_6ParamsE)
        .other          _ZN7cutlass13device_kernelINS_4gemm6kernel13GemmUniversalIN4cute5tupleIJiiiiEEENS1_10collective13CollectiveMmaINS1_37MainloopSm90TmaGmmaWarpSpecializedFP8ILi28ENS5_IJNS4_1CILi4EEENSA_ILi1EEESC_EEENS1_35KernelTmaWarpSpecializedCooperativeEEENS5_IJNSA_ILi128EEESG_NSA_ILi32EEEEEENS_12float_e4m3_tENS5_IJlSC_lEEESJ_SK_NS4_8TiledMMAINS4_8MMA_AtomIJNS4_4SM904GMMA31MMA_64x128x32_F32E4M3E4M3_SS_TNILNSO_7ScaleInE1ELSQ_1EEEEEENS4_6LayoutINS5_IJNSA_ILi2EEESC_SC_EEENS5_IJSC_NSA_ILi0EEESW_EEEEENS5_IJNS4_10UnderscoreESZ_SZ_EEEEENS4_13SM90_TMA_LOADENS4_14ComposedLayoutINS4_7SwizzleILi1ELi4ELi3EEENS4_18smem_ptr_flag_bitsILi8EEENST_INS5_IJNSA_ILi8EEESH_EEENS5_IJSH_SC_EEEEEEEvNS4_8identityENS4_23SM90_TMA_LOAD_MULTICASTES1C_vS1D_EENS_8epilogue10collective6detail29Sm90TmaWarpSpecializedAdapterINS1H_15DefaultEpilogueISJ_SK_SK_NS1G_6thread17LinearCombinationISJ_Li1EffLNS1L_9ScaleType4KindE0ELNS_15FloatRoundStyleE2ESJ_EENS1_15EpilogueDefaultEEEEEvvEEEEvNT_6ParamsE,@"STO_CUDA_ENTRY STV_DEFAULT"
_ZN7cutlass13device_kernelINS_4gemm6kernel13GemmUniversalIN4cute5tupleIJiiiiEEENS1_10collective13CollectiveMmaINS1_37MainloopSm90TmaGmmaWarpSpecializedFP8ILi28ENS5_IJNS4_1CILi4EEENSA_ILi1EEESC_EEENS1_35KernelTmaWarpSpecializedCooperativeEEENS5_IJNSA_ILi128EEESG_NSA_ILi32EEEEEENS_12float_e4m3_tENS5_IJlSC_lEEESJ_SK_NS4_8TiledMMAINS4_8MMA_AtomIJNS4_4SM904GMMA31MMA_64x128x32_F32E4M3E4M3_SS_TNILNSO_7ScaleInE1ELSQ_1EEEEEENS4_6LayoutINS5_IJNSA_ILi2EEESC_SC_EEENS5_IJSC_NSA_ILi0EEESW_EEEEENS5_IJNS4_10UnderscoreESZ_SZ_EEEEENS4_13SM90_TMA_LOADENS4_14ComposedLayoutINS4_7SwizzleILi1ELi4ELi3EEENS4_18smem_ptr_flag_bitsILi8EEENST_INS5_IJNSA_ILi8EEESH_EEENS5_IJSH_SC_EEEEEEEvNS4_8identityENS4_23SM90_TMA_LOAD_MULTICASTES1C_vS1D_EENS_8epilogue10collective6detail29Sm90TmaWarpSpecializedAdapterINS1H_15DefaultEpilogueISJ_SK_SK_NS1G_6thread17LinearCombinationISJ_Li1EffLNS1L_9ScaleType4KindE0ELNS_15FloatRoundStyleE2ESJ_EENS1_15EpilogueDefaultEEEEEvvEEEEvNT_6ParamsE:
[----:B------:R-:W-:Y:S01]  /*0000*/  LDC R1, c[0x0][0x28] ;  /* 0x00000a00ff017b82 */ /* 0x000fe20000000800 */
[----:B------:R-:W0:Y:S01]  /*0010*/  S2R R0, SR_TID.X ;  /* 0x0000000000007919 */ /* 0x000e220000002100 */
[----:B------:R-:W-:Y:S01]  /*0020*/  ELECT P0, URZ, PT ;  /* 0x00000000003f782f */ /* 0x000fe20003800000 */
[----:B------:R-:W-:Y:S01]  /*0030*/  BSSY B0, `(.L_x_0) ;  /* 0x000000f000007945 */ /* 0x000fe20003800000 */
[--C-:B0-----:R-:W-:Y:S02]  /*0040*/  SHF.R.U32.HI R2, RZ, 0x5, R0.reuse ;  /* 0x00000005ff027819 */ /* 0x101fe40000011600 */
[----:B------:R-:W-:-:S03]  /*0050*/  SHF.R.U32.HI R3, RZ, 0x7, R0 ;  /* 0x00000007ff037819 */ /* 0x000fc60000011600 */
[----:B------:R-:W0:Y:S04]  /*0060*/  SHFL.IDX PT, R7, R2, RZ, 0x1f ;  /* 0x00001fff02077589 */ /* 0x000e2800000e0000 */
[----:B------:R-:W1:Y:S01]  /*0070*/  SHFL.IDX PT, R3, R3, RZ, 0x1f ;  /* 0x00001fff03037589 */ /* 0x000e6200000e0000 */
[----:B0-----:R-:W-:-:S13]  /*0080*/  ISETP.NE.OR P0, PT, R7, RZ, !P0 ;  /* 0x000000ff0700720c */ /* 0x001fda0004705670 */
[----:B-1----:R-:W-:Y:S05]  /*0090*/  @P0 BRA `(.L_x_1) ;  /* 0x0000000000200947 */ /* 0x002fea0003800000 */
[----:B------:R-:W-:Y:S02]  /*00a0*/  ULDC.64 UR4, c[0x0][0x198] ;  /* 0x0000660000047ab9 */ /* 0x000fe40000000a00 */
[----:B------:R-:W-:Y:S02]  /*00b0*/  UIADD3 UR6, UP0, UR4, 0xf0, URZ ;  /* 0x000000f004067890 */ /* 0x000fe4000ff1e03f */
[----:B------:R-:W-:Y:S02]  /*00c0*/  UIADD3 UR4, UP1, UR4, 0x1f0, URZ ;  /* 0x000001f004047890 */ /* 0x000fe4000ff3e03f */
[----:B------:R-:W-:Y:S02]  /*00d0*/  UIADD3.X UR7, URZ, UR5, URZ, UP0, !UPT ;  /* 0x000000053f077290 */ /* 0x000fe400087fe43f */
[----:B------:R-:W-:-:S07]  /*00e0*/  UIADD3.X UR5, URZ, UR5, URZ, UP1, !UPT ;  /* 0x000000053f057290 */ /* 0x000fce0008ffe43f */
[----:B------:R0:W-:Y:S02]  /*00f0*/  UTMACCTL.PF [UR6] ;  /* 0x00000000060079b9 */ /* 0x0001e40008040000 */
[----:B------:R0:W-:Y:S02]  /*0100*/  UTMACCTL.PF [UR4] ;  /* 0x00000000040079b9 */ /* 0x0001e40008040000 */
[----:B0-----:R-:W-:Y:S01]  /*0110*/  NOP ;  /* 0x0000000000007918 */ /* 0x001fe20000000000 */
.L_x_1:
[----:B------:R-:W-:Y:S05]  /*0120*/  BSYNC B0 ;  /* 0x0000000000007941 */ /* 0x000fea0003800000 */
.L_x_0:
[----:B------:R-:W0:Y:S02]  /*0130*/  SHFL.IDX PT, R4, R2, RZ, 0x1f ;  /* 0x00001fff02047589 */ /* 0x000e2400000e0000 */
[----:B0-----:R-:W-:-:S13]  /*0140*/  ISETP.NE.AND P0, PT, R4, RZ, PT ;  /* 0x000000ff0400720c */ /* 0x001fda0003f05270 */
[----:B------:R-:W-:Y:S05]  /*0150*/  @P0 BRA `(.L_x_2) ;  /* 0x0000000400240947 */ /* 0x000fea0003800000 */
[----:B------:R-:W-:Y:S01]  /*0160*/  ELECT P0, URZ, PT ;  /* 0x00000000003f782f */ /* 0x000fe20003800000 */
[----:B------:R-:W-:-:S12]  /*0170*/  BSSY B0, `(.L_x_2) ;  /* 0x0000047000007945 */ /* 0x000fd80003800000 */
[----:B------:R-:W-:Y:S05]  /*0180*/  @!P0 BRA `(.L_x_3) ;  /* 0x0000000400148947 */ /* 0x000fea0003800000 */
[----:B------:R-:W0:Y:S01]  /*0190*/  S2UR UR8, SR_CgaCtaId ;  /* 0x00000000000879c3 */ /* 0x000e220000008800 */
[----:B------:R-:W-:Y:S01]  /*01a0*/  UMOV UR4, 0x400 ;  /* 0x0000040000047882 */ /* 0x000fe20000000000 */
[----:B------:R-:W-:Y:S01]  /*01b0*/  UMOV UR5, 0x1 ;  /* 0x0000000100057882 */ /* 0x000fe20000000000 */
[----:B------:R-:W-:Y:S02]  /*01c0*/  UMOV UR6, 0x8 ;  /* 0x0000000800067882 */ /* 0x000fe40000000000 */
[----:B------:R-:W-:-:S04]  /*01d0*/  UIADD3 UR6, -UR6, 0x100000, URZ ;  /* 0x0010000006067890 */ /* 0x000fc8000fffe13f */
[----:B------:R-:W-:Y:S02]  /*01e0*/  USHF.L.U32 UR7, UR6, 0xb, URZ ;  /* 0x0000000b06077899 */ /* 0x000fe4000800063f */
[----:B------:R-:W-:Y:S02]  /*01f0*/  USHF.L.U32 UR6, UR6, 0x1, URZ ;  /* 0x0000000106067899 */ /* 0x000fe4000800063f */
[----:B0-----:R-:W-:Y:S02]  /*0200*/  ULEA UR8, UR8, UR4, 0x18 ;  /* 0x0000000408087291 */ /* 0x001fe4000f8ec03f */
[----:B------:R-:W-:-:S04]  /*0210*/  UIADD3 UR4, -UR5, 0x100000, URZ ;  /* 0x0010000005047890 */ /* 0x000fc8000fffe13f */
[----:B------:R-:W-:Y:S02]  /*0220*/  USHF.L.U32 UR5, UR4, 0xb, URZ ;  /* 0x0000000b04057899 */ /* 0x000fe4000800063f */
[----:B------:R-:W-:Y:S01]  /*0230*/  USHF.L.U32 UR4, UR4, 0x1, URZ ;  /* 0x0000000104047899 */ /* 0x000fe2000800063f */
[----:B------:R-:W0:Y:S11]  /*0240*/  FENCE.VIEW.ASYNC.S ;  /* 0x00000000000073c6 */ /* 0x000e360000000000 */
[----:B0-----:R0:W1:Y:S01]  /*0250*/  SYNCS.EXCH.64 URZ, [UR8], UR4 ;  /* 0x00000004083f75b2 */ /* 0x0010620008000100 */
[----:B------:R0:W2:Y:S01]  /*0260*/  SYNCS.EXCH.64 URZ, [UR8+0xe0], UR6 ;  /* 0x0000e006083f75b2 */ /* 0x0000a20008000100 */
[----:B------:R0:W3:Y:S01]  /*0270*/  SYNCS.EXCH.64 URZ, [UR8+0x8], UR4 ;  /* 0x00000804083f75b2 */ /* 0x0000e20008000100 */
[----:B------:R0:W4:Y:S01]  /*0280*/  SYNCS.EXCH.64 URZ, [UR8+0xe8], UR6 ;  /* 0x0000e806083f75b2 */ /* 0x0001220008000100 */
[----:B------:R0:W0:Y:S01]  /*0290*/  SYNCS.EXCH.64 URZ, [UR8+0x10], UR4 ;  /* 0x00001004083f75b2 */ /* 0x0000220008000100 */
        /* <DEDUP_REMOVED lines=51> */
[----:B-1234-:R-:W-:Y:S01]  /*05d0*/  NOP ;  /* 0x0000000000007918 */ /* 0x01efe20000000000 */
.L_x_3:
[----:B0-----:R-:W-:Y:S05]  /*05e0*/  BSYNC B0 ;  /* 0x0000000000007941 */ /* 0x001fea0003800000 */
.L_x_2:
[----:B------:R-:W-:Y:S01]  /*05f0*/  SHF.R.S32.HI R5, RZ, 0x1f, R0 ;  /* 0x0000001fff057819 */ /* 0x000fe20000011400 */
[----:B------:R-:W0:Y:S01]  /*0600*/  SHFL.IDX PT, R2, R2, RZ, 0x1f ;  /* 0x00001fff02027589 */ /* 0x000e2200000e0000 */
[----:B------:R-:W1:Y:S01]  /*0610*/  S2UR UR8, SR_CTAID.X ;  /* 0x00000000000879c3 */ /* 0x000e620000002500 */
[----:B------:R-:W-:Y:S02]  /*0620*/  ELECT P0, URZ, PT ;  /* 0x00000000003f782f */ /* 0x000fe40003800000 */
[----:B------:R-:W-:Y:S01]  /*0630*/  LEA.HI R5, R5, R0, RZ, 0x7 ;  /* 0x0000000005057211 */ /* 0x000fe200078f38ff */
[----:B------:R-:W2:Y:S01]  /*0640*/  S2R R8, SR_CTAID.Y ;  /* 0x0000000000087919 */ /* 0x000ea20000002600 */
[----:B------:R-:W-:Y:S01]  /*0650*/  SHF.R.S32.HI R11, RZ, 0x1f, R4 ;  /* 0x0000001fff0b7819 */ /* 0x000fe20000011404 */
[----:B------:R-:W-:Y:S01]  /*0660*/  ULDC UR4, c[0x0][0x150] ;  /* 0x0000540000047ab9 */ /* 0x000fe20000000800 */
[----:B------:R-:W-:Y:S01]  /*0670*/  LOP3.LUT R5, R5, 0xffffff80, RZ, 0xc0, !PT ;  /* 0xffffff8005057812 */ /* 0x000fe200078ec0ff */
[----:B------:R-:W-:Y:S01]  /*0680*/  VIADD R16, R3, 0xffffffff ;  /* 0xffffffff03107836 */ /* 0x000fe20000000000 */
[----:B------:R-:W-:Y:S01]  /*0690*/  LEA.HI R11, R11, R4, RZ, 0x2 ;  /* 0x000000040b0b7211 */ /* 0x000fe200078f10ff */
[----:B------:R-:W3:Y:S01]  /*06a0*/  LDC R12, c[0x0][0x144] ;  /* 0x00005100ff0c7b82 */ /* 0x000ee20000000800 */
[----:B------:R-:W-:Y:S01]  /*06b0*/  NOP ;  /* 0x0000000000007918 */ /* 0x000fe20000000000 */
[----:B------:R-:W-:Y:S01]  /*06c0*/  IMAD.IADD R6, R0, 0x1, -R5 ;  /* 0x0000000100067824 */ /* 0x000fe200078e0a05 */
[----:B------:R-:W-:Y:S01]  /*06d0*/  LOP3.LUT R11, R11, 0x3ffffffc, RZ, 0xc0, !PT ;  /* 0x3ffffffc0b0b7812 */ /* 0x000fe200078ec0ff */
[----:B------:R-:W-:Y:S01]  /*06e0*/  NOP ;  /* 0x0000000000007918 */ /* 0x000fe20000000000 */
[----:B------:R-:W-:-:S02]  /*06f0*/  ISETP.NE.AND P4, PT, R3, RZ, PT ;  /* 0x000000ff0300720c */ /* 0x000fc40003f85270 */
[----:B------:R-:W-:Y:S01]  /*0700*/  SHF.R.S32.HI R5, RZ, 0x1f, R6 ;  /* 0x0000001fff057819 */ /* 0x000fe20000011406 */
[----:B------:R-:W-:Y:S01]  /*0710*/  IMAD.IADD R4, R4, 0x1, -R11 ;  /* 0x0000000104047824 */ /* 0x000fe200078e0a0b */
[----:B------:R-:W4:Y:S01]  /*0720*/  LDC R14, c[0x0][0x140] ;  /* 0x00005000ff0e7b82 */ /* 0x000f220000000800 */
[----:B------:R-:W-:Y:S02]  /*0730*/  ISETP.GE.U32.AND P6, PT, R16, 0x2, PT ;  /* 0x000000021000780c */ /* 0x000fe40003fc6070 */
[----:B------:R-:W-:Y:S02]  /*0740*/  LEA.HI R5, R5, R6, RZ, 0x3 ;  /* 0x0000000605057211 */ /* 0x000fe400078f18ff */
[----:B0-----:R-:W-:Y:S02]  /*0750*/  ISETP.NE.OR P0, PT, R2, RZ, !P0 ;  /* 0x000000ff0200720c */ /* 0x001fe40004705670 */
[--C-:B------:R-:W-:Y:S01]  /*0760*/  SHF.R.S32.HI R2, RZ, 0x3, R5.reuse ;  /* 0x00000003ff027819 */ /* 0x100fe20000011405 */
[----:B------:R-:W0:Y:S01]  /*0770*/  LDC R13, c[0x0][0x148] ;  /* 0x00005200ff0d7b82 */ /* 0x000e220000000800 */
[----:B------:R-:W-:-:S02]  /*0780*/  SHF.R.S32.HI R5, RZ, 0x1f, R5 ;  /* 0x0000001fff057819 */ /* 0x000fc40000011405 */
[----:B-1----:R-:W-:Y:S02]  /*0790*/  I2FP.F32.U32 R10, UR8 ;  /* 0x00000008000a7c45 */ /* 0x002fe40008201000 */
[----:B------:R-:W-:-:S03]  /*07a0*/  LEA.HI R5, R5, R2, RZ, 0x2 ;  /* 0x0000000205057211 */ /* 0x000fc600078f10ff */
[----:B------:R-:W-:Y:S01]  /*07b0*/  FMUL R10, R10, UR4 ;  /* 0x000000040a0a7c20 */ /* 0x000fe20008400000 */
[----:B------:R-:W-:Y:S01]  /*07c0*/  LOP3.LUT R5, R5, 0xfffffffc, RZ, 0xc0, !PT ;  /* 0xfffffffc05057812 */ /* 0x000fe200078ec0ff */
[----:B------:R-:W-:Y:S01]  /*07d0*/  VOTEU.ALL UP0, P0 ;  /* 0x00000000003f7886 */ /* 0x000fe20000000000 */
[----:B------:R-:W-:Y:S01]  /*07e0*/  ULDC UR4, c[0x0][0x154] ;  /* 0x0000550000047ab9 */ /* 0x000fe20000000800 */
[----:B------:R-:W-:Y:S02]  /*07f0*/  VOTEU.ALL UP1, P0 ;  /* 0x00000000003f7886 */ /* 0x000fe40000020000 */
[----:B------:R-:W-:Y:S01]  /*0800*/  IMAD.IADD R5, R2, 0x1, -R5 ;  /* 0x0000000102057824 */ /* 0x000fe200078e0a05 */
[----:B------:R-:W1:Y:S01]  /*0810*/  F2I.U32.TRUNC.NTZ R10, R10 ;  /* 0x0000000a000a7305 */ /* 0x000e62000020f000 */
[----:B------:R-:W5:Y:S01]  /*0820*/  @!UP0 S2UR UR7, SR_CgaCtaId ;  /* 0x00000000000789c3 */ /* 0x000f620000008800 */
[----:B------:R-:W-:Y:S01]  /*0830*/  @!UP0 UMOV UR6, 0x400 ;  /* 0x0000040000068882 */ /* 0x000fe20000000000 */
[----:B------:R-:W-:Y:S01]  /*0840*/  IMAD R5, R4, 0x4, R5 ;  /* 0x0000000404057824 */ /* 0x000fe200078e0205 */
[----:B--2---:R-:W-:-:S02]  /*0850*/  I2FP.F32.U32 R4, R8 ;  /* 0x0000000800047245 */ /* 0x004fc40000201000 */
[----:B----4-:R-:W-:Y:S02]  /*0860*/  ISETP.EQ.U32.AND P3, PT, R14, 0x1, PT ;  /* 0x000000010e00780c */ /* 0x010fe40003f62070 */
[----:B------:R-:W-:-:S04]  /*0870*/  SHF.R.S32.HI R2, RZ, 0x1f, R5 ;  /* 0x0000001fff027819 */ /* 0x000fc80000011405 */
[----:B------:R-:W-:Y:S01]  /*0880*/  LEA.HI R2, R2, R5, RZ, 0x2 ;  /* 0x0000000502027211 */ /* 0x000fe200078f10ff */
[----:B-1----:R-:W-:-:S03]  /*0890*/  IMAD.MOV R11, RZ, RZ, -R10 ;  /* 0x000000ffff0b7224 */ /* 0x002fc600078e0a0a */
[----:B------:R-:W-:Y:S01]  /*08a0*/  LOP3.LUT R2, R2, 0xfffffffc, RZ, 0xc0, !PT ;  /* 0xfffffffc02027812 */ /* 0x000fe200078ec0ff */
[----:B------:R-:W-:Y:S01]  /*08b0*/  FMUL R10, R4, UR4 ;  /* 0x00000004040a7c20 */ /* 0x000fe20008400000 */
[----:B------:R-:W-:Y:S01]  /*08c0*/  IMAD.SHL.U32 R4, R5, 0x4, RZ ;  /* 0x0000000405047824 */ /* 0x000fe200078e00ff */
[----:B------:R-:W-:Y:S01]  /*08d0*/  UMOV UR4, 0x20 ;  /* 0x0000002000047882 */ /* 0x000fe20000000000 */
[----:B---3--:R-:W-:Y:S01]  /*08e0*/  IMAD R12, R12, R11, UR8 ;  /* 0x000000080c0c7e24 */ /* 0x008fe2000f8e020b */
[----:B------:R-:W-:-:S04]  /*08f0*/  @!UP0 UIADD3 UR4, -UR4, 0x100000, URZ ;  /* 0x0010000004048890 */ /* 0x000fc8000fffe13f */
[----:B------:R-:W-:Y:S02]  /*0900*/  @!UP0 USHF.L.U32 UR5, UR4, 0xb, URZ ;  /* 0x0000000b04058899 */ /* 0x000fe4000800063f */
[----:B------:R-:W-:Y:S01]  /*0910*/  @!UP0 USHF.L.U32 UR4, UR4, 0x1, URZ ;  /* 0x0000000104048899 */ /* 0x000fe2000800063f */
[C---:B------:R-:W-:Y:S01]  /*0920*/  IMAD.IADD R11, R5.reuse, 0x1, -R2 ;  /* 0x00000001050b7824 */ /* 0x040fe200078e0a02 */
[----:B------:R-:W-:Y:S01]  /*0930*/  SHF.R.S32.HI R2, RZ, 0x1f, R7 ;  /* 0x0000001fff027819 */ /* 0x000fe20000011407 */
[----:B------:R-:W1:Y:S01]  /*0940*/  F2I.U32.TRUNC.NTZ R10, R10 ;  /* 0x0000000a000a7305 */ /* 0x000e62000020f000 */
[----:B------:R-:W-:Y:S01]  /*0950*/  LOP3.LUT R5, R5, 0xc, R4, 0x78, !PT ;  /* 0x0000000c05057812 */ /* 0x000fe200078e7804 */
[----:B-----5:R-:W-:Y:S01]  /*0960*/  @!UP0 ULEA UR6, UR7, UR6, 0x18 ;  /* 0x0000000607068291 */ /* 0x020fe2000f8ec03f */
[----:B------:R-:W-:Y:S01]  /*0970*/  ISETP.NE.AND P2, PT, R11, R12, PT ;  /* 0x0000000c0b00720c */ /* 0x000fe20003f45270 */
[----:B------:R-:W-:Y:S01]  /*0980*/  VOTEU.ALL UP0, P0 ;  /* 0x00000000003f7886 */ /* 0x000fe20000000000 */
[----:B------:R-:W-:-:S02]  /*0990*/  LEA.HI R2, R2, R7, RZ, 0x2 ;  /* 0x0000000702027211 */ /* 0x000fc400078f10ff */
[----:B------:R-:W-:Y:S01]  /*09a0*/  LOP3.LUT P0, RZ, R6, 0x7, RZ, 0xc0, !PT ;  /* 0x0000000706ff7812 */ /* 0x000fe2000780c0ff */
[----:B------:R-:W-:Y:S01]  /*09b0*/  IMAD.MOV.U32 R6, RZ, RZ, 0x1 ;  /* 0x00000001ff067424 */ /* 0x000fe200078e00ff */
[----:B------:R-:W-:Y:S02]  /*09c0*/  LOP3.LUT R2, R2, 0xfffffffc, RZ, 0xc0, !PT ;  /* 0xfffffffc02027812 */ /* 0x000fe400078ec0ff */
[----:B------:R-:W-:-:S03]  /*09d0*/  ISETP.LT.U32.AND P0, PT, R5, 0x4, !P0 ;  /* 0x000000040500780c */ /* 0x000fc60004701070 */
[----:B------:R-:W-:Y:S01]  /*09e0*/  IMAD.IADD R7, R7, 0x1, -R2 ;  /* 0x0000000107077824 */ /* 0x000fe200078e0a02 */
[----:B------:R-:W2:Y:S02]  /*09f0*/  FENCE.VIEW.ASYNC.S ;  /* 0x00000000000073c6 */ /* 0x000ea40000000000 */
[----:B--2---:R2:W3:Y:S01]  /*0a00*/  @!UP0 SYNCS.EXCH.64 URZ, [UR6+0x1d0], UR4 ;  /* 0x0001d004063f85b2 */ /* 0x0044e20008000100 */
[----:B------:R-:W-:Y:S01]  /*0a10*/  @P2 SHF.R.S32.HI R2, RZ, 0x1f, R5 ;  /* 0x0000001fff022819 */ /* 0x000fe20000011405 */
[----:B-1----:R-:W-:Y:S01]  /*0a20*/  IMAD.MOV R20, RZ, RZ, -R10 ;  /* 0x000000ffff147224 */ /* 0x002fe200078e0a0a */
[----:B------:R-:W-:Y:S02]  /*0a30*/  ISETP.NE.AND P1, PT, R7, 0x3, PT ;  /* 0x000000030700780c */ /* 0x000fe40003f25270 */
[----:B------:R-:W-:Y:S01]  /*0a40*/  @P2 LEA.HI R2, R2, R5, RZ, 0x2 ;  /* 0x0000000502022211 */ /* 0x000fe200078f10ff */
[----:B0-----:R-:W-:Y:S01]  /*0a50*/  IMAD R11, R13, R20, R8 ;  /* 0x000000140d0b7224 */ /* 0x001fe200078e0208 */
[----:B------:R-:W-:-:S02]  /*0a60*/  ISETP.EQ.OR P1, PT, R7, RZ, !P1 ;  /* 0x000000ff0700720c */ /* 0x000fc40004f22670 */
[----:B------:R-:W-:Y:S02]  /*0a70*/  @P2 SHF.R.S32.HI R2, RZ, 0x2, R2 ;  /* 0x00000002ff022819 */ /* 0x000fe40000011402 */
[----:B------:R-:W-:Y:S02]  /*0a80*/  ISETP.EQ.AND P1, PT, R3, RZ, P1 ;  /* 0x000000ff0300720c */ /* 0x000fe40000f22270 */
[----:B------:R-:W-:Y:S02]  /*0a90*/  @P2 ISETP.NE.AND P5, PT, R2, R11, PT ;  /* 0x0000000b0200220c */ /* 0x000fe40003fa5270 */
[----:B------:R-:W-:Y:S01]  /*0aa0*/  SEL R3, RZ, 0x1, !P0 ;  /* 0x00000001ff037807 */ /* 0x000fe20004000000 */
[----:B------:R2:W0:Y:S01]  /*0ab0*/  @!UP1 SYNCS.EXCH.64 URZ, [UR6+0x1d8], UR4 ;  /* 0x0001d804063f95b2 */ /* 0x0004220008000100 */
[----:B------:R-:W-:Y:S01]  /*0ac0*/  @P2 SEL R6, RZ, 0x1, P5 ;  /* 0x00000001ff062807 */ /* 0x000fe20002800000 */
[----:B------:R-:W-:Y:S01]  /*0ad0*/  NOP ;  /* 0x0000000000007918 */ /* 0x000fe20000000000 */
[----:B------:R-:W-:-:S02]  /*0ae0*/  SEL R4, RZ, 0x1, !P1 ;  /* 0x00000001ff047807 */ /* 0x000fc40004800000 */
[----:B------:R-:W-:Y:S02]  /*0af0*/  LOP3.LUT R6, R6, R3, RZ, 0xc0, !PT ;  /* 0x0000000306067212 */ /* 0x000fe400078ec0ff */
[----:B------:R-:W-:Y:S01]  /*0b00*/  SEL R4, R4, 0x2, P6 ;  /* 0x0000000204047807 */ /* 0x000fe20003000000 */
[----:B--23--:R-:W-:Y:S06]  /*0b10*/  @!P3 BRA `(.L_x_4) ;  /* 0x000000000008b947 */ /* 0x00cfec0003800000 */
[----:B0-----:R-:W-:Y:S01]  /*0b20*/  UCGABAR_ARV ;  /* 0x00000000000079c7 */ /* 0x001fe20008000000 */
[----:B------:R-:W-:Y:S05]  /*0b30*/  BRA `(.L_x_5) ;  /* 0x0000000000047947 */ /* 0x000fea0003800000 */
.L_x_4:
[----:B0-----:R-:W-:Y:S01]  /*0b40*/  NOP ;  /* 0x0000000000007918 */ /* 0x001fe20000000000 */
.L_x_5:
[----:B------:R-:W0:Y:S01]  /*0b50*/  LDC R2, c[0x0][0x65c] ;  /* 0x00019700ff027b82 */ /* 0x000e220000000800 */
[----:B------:R-:W-:Y:S01]  /*0b60*/  IMAD.MOV.U32 R3, RZ, RZ, RZ ;  /* 0x000000ffff037224 */ /* 0x000fe200078e00ff */
[----:B0-----:R-:W-:Y:S01]  /*0b70*/  ISETP.NE.AND P2, PT, R2, 0x1, PT ;  /* 0x000000010200780c */ /* 0x001fe20003f45270 */
[----:B------:R-:W-:-:S12]  /*0b80*/  IMAD.U32 R2, RZ, RZ, UR8 ;  /* 0x00000008ff027e24 */ /* 0x000fd8000f8e00ff */
[----:B------:R-:W0:Y:S01]  /*0b90*/  @P2 LDC R15, c[0x0][0x10] ;  /* 0x00000400ff0f2b82 */ /* 0x000e220000000800 */
[----:B------:R-:W-:Y:S02]  /*0ba0*/  @P2 IMAD.MOV.U32 R9, RZ, RZ, RZ ;  /* 0x000000ffff092224 */ /* 0x000fe400078e00ff */
[----:B------:R-:W-:-:S05]  /*0bb0*/  @P2 IMAD.MOV.U32 R17, RZ, RZ, RZ ;  /* 0x000000ffff112224 */ /* 0x000fca00078e00ff */
[----:B------:R-:W1:Y:S01]  /*0bc0*/  @!P2 LDC R11, c[0x0][0xc] ;  /* 0x00000300ff0bab82 */ /* 0x000e620000000800 */
[----:B0-----:R-:W-:-:S04]  /*0bd0*/  @P2 IMAD.WIDE.U32 R14, R15, UR8, R8 ;  /* 0x000000080f0e2c25 */ /* 0x001fc8000f8e0008 */
[----:B-1----:R-:W-:-:S04]  /*0be0*/  @!P2 IMAD.WIDE.U32 R10, R8, R11, R2 ;  /* 0x0000000b080aa225 */ /* 0x002fc800078e0002 */
[----:B------:R-:W-:Y:S02]  /*0bf0*/  @P2 IMAD.MOV.U32 R2, RZ, RZ, R14 ;  /* 0x000000ffff022224 */ /* 0x000fe400078e000e */
[----:B------:R-:W-:Y:S02]  /*0c00*/  @P2 IMAD.IADD R3, R15, 0x1, R17 ;  /* 0x000000010f032824 */ /* 0x000fe400078e0211 */
[----:B------:R-:W-:Y:S02]  /*0c10*/  @!P2 IMAD.MOV.U32 R2, RZ, RZ, R10 ;  /* 0x000000ffff02a224 */ /* 0x000fe400078e000a */
[----:B------:R-:W-:Y:S01]  /*0c20*/  @!P2 IMAD.MOV.U32 R3, RZ, RZ, R11 ;  /* 0x000000ffff03a224 */ /* 0x000fe200078e000b */
[----:B------:R-:W-:Y:S06]  /*0c30*/  @!P3 BRA `(.L_x_6) ;  /* 0x00000000000cb947 */ /* 0x000fec0003800000 */
[----:B------:R-:W-:Y:S01]  /*0c40*/  UCGABAR_WAIT ;  /* 0x0000000000007dc7 */ /* 0x000fe20008000000 */
[----:B------:R-:W-:Y:S01]  /*0c50*/  CCTL.IVALL ;  /* 0x00000000ff00798f */ /* 0x000fe20002000000 */
[----:B------:R-:W-:Y:S05]  /*0c60*/  BRA `(.L_x_7) ;  /* 0x0000000000047947 */ /* 0x000fea0003800000 */
.L_x_6:
[----:B------:R-:W-:Y:S06]  /*0c70*/  BAR.SYNC.DEFER_BLOCKING 0x0 ;  /* 0x0000000000007b1d */ /* 0x000fec0000010000 */
.L_x_7:
[----:B------:R-:W-:Y:S05]  /*0c80*/  @!P4 BRA `(.L_x_8) ;  /* 0x000000740018c947 */ /* 0x000fea0003800000 */
[----:B------:R-:W-:-:S13]  /*0c90*/  ISETP.GT.U32.AND P0, PT, R16, 0x1, PT ;  /* 0x000000011000780c */ /* 0x000fda0003f04070 */
[----:B------:R-:W-:Y:S05]  /*0ca0*/  @P0 EXIT ;  /* 0x000000000000094d */ /* 0x000fea0003800000 */
[----:B------:R-:W-:Y:S01]  /*0cb0*/  ULDC.64 UR4, c[0x0][0x650] ;  /* 0x0001940000047ab9 */ /* 0x000fe20000000a00 */
[----:B------:R-:W-:Y:S01]  /*0cc0*/  PRMT R14, RZ, 0x7610, R14 ;  /* 0x00007610ff0e7816 */ /* 0x000fe2000000000e */
[----:B------:R-:W-:Y:S01]  /*0cd0*/  IMAD.MOV.U32 R10, RZ, RZ, -0x1 ;  /* 0xffffffffff0a7424 */ /* 0x000fe200078e00ff */
[----:B------:R-:W-:Y:S01]  /*0ce0*/  ISETP.GE.U32.AND P0, PT, R2, UR4, PT ;  /* 0x0000000402007c0c */ /* 0x000fe2000bf06070 */
[----:B------:R-:W-:Y:S02]  /*0cf0*/  IMAD.MOV.U32 R11, RZ, RZ, -0x1 ;  /* 0xffffffffff0b7424 */ /* 0x000fe400078e00ff */
[----:B------:R-:W-:Y:S01]  /*0d00*/  IMAD.MOV.U32 R7, RZ, RZ, -0x1 ;  /* 0xffffffffff077424 */ /* 0x000fe200078e00ff */
[----:B------:R-:W-:-:S13]  /*0d10*/  ISETP.GE.U32.AND.EX P0, PT, R3, UR5, PT, P0 ;  /* 0x0000000503007c0c */ /* 0x000fda000bf06100 */
[----:B------:R-:W-:Y:S05]  /*0d20*/  @P0 BRA `(.L_x_9) ;  /* 0x0000000400280947 */ /* 0x000fea0003800000 */
[----:B------:R-:W0:Y:S01]  /*0d30*/  LDC.64 R22, c[0x0][0x628] ;  /* 0x00018a00ff167b82 */ /* 0x000e220000000a00 */
[----:B------:R-:W-:Y:S02]  /*0d40*/  IMAD.MOV.U32 R10, RZ, RZ, R2 ;  /* 0x000000ffff0a7224 */ /* 0x000fe400078e0002 */
[----:B------:R-:W-:-:S05]  /*0d50*/  IMAD.MOV.U32 R11, RZ, RZ, R3 ;  /* 0x000000ffff0b7224 */ /* 0x000fca00078e0003 */
[----:B------:R-:W1:Y:S08]  /*0d60*/  LDC R18, c[0x0][0x630] ;  /* 0x00018c00ff127b82 */ /* 0x000e700000000800 */
[----:B------:R-:W2:Y:S01]  /*0d70*/  LDC.64 R24, c[0x0][0x620] ;  /* 0x00018800ff187b82 */ /* 0x000ea20000000a00 */
[----:B0-----:R-:W-:-:S04]  /*0d80*/  ISETP.NE.U32.AND P0, PT, R22, RZ, PT ;  /* 0x000000ff1600720c */ /* 0x001fc80003f05070 */
[----:B------:R-:W-:-:S13]  /*0d90*/  ISETP.NE.AND.EX P0, PT, R23, RZ, PT, P0 ;  /* 0x000000ff1700720c */ /* 0x000fda0003f05300 */
[----:B-12---:R-:W-:Y:S05]  /*0da0*/  @!P0 BRA `(.L_x_10) ;  /* 0x0000000000288947 */ /* 0x006fea0003800000 */
[----:B------:R-:W0:Y:S02]  /*0db0*/  LDC R7, c[0x0][0x634] ;  /* 0x00018d00ff077b82 */ /* 0x000e240000000800 */
[----:B0-----:R-:W-:-:S05]  /*0dc0*/  IADD3 R7, P0, R2, R7, RZ ;  /* 0x0000000702077210 */ /* 0x001fca0007f1e0ff */
[----:B------:R-:W-:-:S04]  /*0dd0*/  IMAD.X R19, RZ, RZ, R3, P0 ;  /* 0x000000ffff137224 */ /* 0x000fc800000e0603 */
[----:B------:R-:W-:-:S04]  /*0de0*/  IMAD.WIDE.U32 R10, R19, R22, RZ ;  /* 0x00000016130a7225 */ /* 0x000fc800078e00ff */
[----:B------:R-:W-:-:S04]  /*0df0*/  IMAD.WIDE.U32 R14, P0, R7, R23, R10 ;  /* 0x00000017070e7225 */ /* 0x000fc8000780000a */
[----:B------:R-:W-:-:S04]  /*0e00*/  IMAD.WIDE.U32 R10, R7, R22, RZ ;  /* 0x00000016070a7225 */ /* 0x000fc800078e00ff */
[----:B------:R-:W-:Y:S01]  /*0e10*/  IMAD.X R17, RZ, RZ, RZ, P0 ;  /* 0x000000ffff117224 */ /* 0x000fe200000e06ff */
[----:B------:R-:W-:Y:S01]  /*0e20*/  IADD3 RZ, P0, R11, R14, RZ ;  /* 0x0000000e0bff7210 */ /* 0x000fe20007f1e0ff */
[----:B------:R-:W-:-:S04]  /*0e30*/  IMAD.MOV.U32 R16, RZ, RZ, R15 ;  /* 0x000000ffff107224 */ /* 0x000fc800078e000f */
[----:B------:R-:W-:-:S08]  /*0e40*/  IMAD.WIDE.U32.X R10, R19, R23, R16, P0 ;  /* 0x00000017130a7225 */ /* 0x000fd000000e0410 */
.L_x_10:
[----:B------:R-:W0:Y:S01]  /*0e50*/  LDC.64 R26, c[0x0][0x640] ;  /* 0x00019000ff1a7b82 */ /* 0x000e220000000a00 */
[--C-:B------:R-:W-:Y:S01]  /*0e60*/  SHF.R.U64 R28, R10, R18, R11.reuse ;  /* 0x000000120a1c7219 */ /* 0x100fe2000000120b */
[----:B------:R-:W-:Y:S01]  /*0e70*/  IMAD R29, R13, R20, R8 ;  /* 0x000000140d1d7224 */ /* 0x000fe200078e0208 */
[----:B------:R-:W-:Y:S01]  /*0e80*/  SHF.R.U32.HI R7, RZ, R18, R11 ;  /* 0x00000012ff077219 */ /* 0x000fe2000001160b */
[----:B------:R-:W-:Y:S01]  /*0e90*/  IMAD.MOV.U32 R23, RZ, RZ, 0x1 ;  /* 0x00000001ff177424 */ /* 0x000fe200078e00ff */
[----:B------:R-:W-:-:S03]  /*0ea0*/  IADD3 R9, P0, RZ, -R28, RZ ;  /* 0x8000001cff097210 */ /* 0x000fc60007f1e0ff */
[----:B------:R-:W1:Y:S02]  /*0eb0*/  LDC R16, c[0x0][0x618] ;  /* 0x00018600ff107b82 */ /* 0x000e640000000800 */
[----:B------:R-:W-:Y:S02]  /*0ec0*/  IMAD.X R7, RZ, RZ, ~R7, P0 ;  /* 0x000000ffff077224 */ /* 0x000fe400000e0e07 */
[----:B------:R-:W-:-:S04]  /*0ed0*/  IMAD.WIDE.U32 R10, R9, R24, R2 ;  /* 0x00000018090a7225 */ /* 0x000fc800078e0002 */
[----:B------:R-:W2:Y:S01]  /*0ee0*/  LDC R15, c[0x0][0x608] ;  /* 0x00018200ff0f7b82 */ /* 0x000ea20000000800 */
[----:B------:R-:W-:-:S04]  /*0ef0*/  IMAD R14, R7, R24, RZ ;  /* 0x00000018070e7224 */ /* 0x000fc800078e02ff */
[----:B------:R-:W-:-:S03]  /*0f00*/  IMAD R7, R9, R25, R14 ;  /* 0x0000001909077224 */ /* 0x000fc600078e020e */
[----:B------:R-:W3:Y:S01]  /*0f10*/  LDC R22, c[0x0][0x658] ;  /* 0x00019600ff167b82 */ /* 0x000ee20000000800 */
[----:B------:R-:W-:Y:S01]  /*0f20*/  IMAD.IADD R7, R11, 0x1, R7 ;  /* 0x000000010b077824 */ /* 0x000fe200078e0207 */
[----:B0-----:R-:W-:-:S04]  /*0f30*/  ISETP.NE.U32.AND P0, PT, R26, RZ, PT ;  /* 0x000000ff1a00720c */ /* 0x001fc80003f05070 */
[----:B------:R-:W-:Y:S02]  /*0f40*/  ISETP.NE.AND.EX P0, PT, R27, RZ, PT, P0 ;  /* 0x000000ff1b00720c */ /* 0x000fe40003f05300 */
[----:B------:R-:W0:Y:S01]  /*0f50*/  LDC R18, c[0x0][0x600] ;  /* 0x00018000ff127b82 */ /* 0x000e220000000800 */
[-CC-:B-1----:R-:W-:Y:S02]  /*0f60*/  SHF.R.U64 R19, R10, R16.reuse, R7.reuse ;  /* 0x000000100a137219 */ /* 0x182fe40000001207 */
[----:B------:R-:W-:Y:S01]  /*0f70*/  SHF.R.U32.HI R10, RZ, R16, R7 ;  /* 0x00000010ff0a7219 */ /* 0x000fe20000011607 */
[----:B------:R-:W-:-:S04]  /*0f80*/  IMAD.MOV.U32 R7, RZ, RZ, -0x1 ;  /* 0xffffffffff077424 */ /* 0x000fc800078e00ff */
[----:B------:R-:W1:Y:S01]  /*0f90*/  LDC R21, c[0x0][0x648] ;  /* 0x00019200ff157b82 */ /* 0x000e620000000800 */
[-CC-:B--2---:R-:W-:Y:S02]  /*0fa0*/  SHF.R.U64 R16, R19, R15.reuse, R10.reuse ;  /* 0x0000000f13107219 */ /* 0x184fe4000000120a */
[----:B------:R-:W-:-:S05]  /*0fb0*/  SHF.R.U32.HI R9, RZ, R15, R10 ;  /* 0x0000000fff097219 */ /* 0x000fca000001160a */
[----:B------:R-:W2:Y:S01]  /*0fc0*/  LDC R24, c[0x0][0x638] ;  /* 0x00018e00ff187b82 */ /* 0x000ea20000000800 */
[-CC-:B---3--:R-:W-:Y:S02]  /*0fd0*/  SHF.R.U64 R20, R16, R22.reuse, R9.reuse ;  /* 0x0000001610147219 */ /* 0x188fe40000001209 */
[-C--:B------:R-:W-:Y:S02]  /*0fe0*/  SHF.L.U32 R7, R7, R22.reuse, RZ ;  /* 0x0000001607077219 */ /* 0x080fe400000006ff */
[----:B------:R-:W-:Y:S01]  /*0ff0*/  SHF.R.U32.HI R9, RZ, R22, R9 ;  /* 0x00000016ff097219 */ /* 0x000fe20000011609 */
[----:B------:R-:W-:Y:S01]  /*1000*/  IMAD.MOV.U32 R8, RZ, RZ, R20 ;  /* 0x000000ffff087224 */ /* 0x000fe200078e0014 */
[----:B------:R-:W-:Y:S01]  /*1010*/  LOP3.LUT R13, RZ, R7, RZ, 0x33, !PT ;  /* 0x00000007ff0d7212 */ /* 0x000fe200078e33ff */
[----:B------:R-:W3:Y:S01]  /*1020*/  LDC R25, c[0x0][0x610] ;  /* 0x00018400ff197b82 */ /* 0x000ee20000000800 */
[----:B------:R-:W-:Y:S05]  /*1030*/  @!P0 BRA `(.L_x_11) ;  /* 0x0000000000288947 */ /* 0x000fea0003800000 */
[----:B------:R-:W4:Y:S02]  /*1040*/  LDC R7, c[0x0][0x64c] ;  /* 0x00019300ff077b82 */ /* 0x000f240000000800 */
[----:B----4-:R-:W-:-:S05]  /*1050*/  IADD3 R7, P0, R20, R7, RZ ;  /* 0x0000000714077210 */ /* 0x010fca0007f1e0ff */
        /* <DEDUP_REMOVED lines=8> */
.L_x_11:
[----:B-1----:R-:W-:Y:S01]  /*10e0*/  SHF.R.U64 R9, R8, R21, R9 ;  /* 0x0000001508097219 */ /* 0x002fe20000001209 */
[----:B0-----:R-:W-:Y:S01]  /*10f0*/  VIADD R10, R18, 0xffffffff ;  /* 0xffffffff120a7836 */ /* 0x001fe20000000000 */
[----:B------:R-:W-:Y:S01]  /*1100*/  SHF.L.U32 R7, R23, R22, RZ ;  /* 0x0000001617077219 */ /* 0x000fe200000006ff */
[----:B------:R-:W-:Y:S01]  /*1110*/  IMAD.MOV.U32 R14, RZ, RZ, 0x1 ;  /* 0x00000001ff0e7424 */ /* 0x000fe200078e00ff */
[----:B------:R-:W-:Y:S01]  /*1120*/  LOP3.LUT R8, R16, R13, RZ, 0xc0, !PT ;  /* 0x0000000d10087212 */ /* 0x000fe200078ec0ff */
[----:B------:R-:W-:Y:S01]  /*1130*/  IMAD.MOV R11, RZ, RZ, -R9 ;  /* 0x000000ffff0b7224 */ /* 0x000fe200078e0a09 */
[----:B------:R-:W-:Y:S02]  /*1140*/  SEL R12, R12, R29, !P2 ;  /* 0x0000001d0c0c7207 */ /* 0x000fe40005000000 */
[----:B------:R-:W-:Y:S01]  /*1150*/  LOP3.LUT R10, R19, R10, RZ, 0xc0, !PT ;  /* 0x0000000a130a7212 */ /* 0x000fe200078ec0ff */
[----:B------:R-:W-:Y:S02]  /*1160*/  IMAD R9, R7, R9, R8 ;  /* 0x0000000907097224 */ /* 0x000fe400078e0208 */
[----:B--2---:R-:W-:-:S02]  /*1170*/  IMAD R7, R11, R24, R20 ;  /* 0x000000180b077224 */ /* 0x004fc400078e0214 */
[----:B---3--:R-:W-:Y:S02]  /*1180*/  IMAD R12, R9, R25, R12 ;  /* 0x00000019090c7224 */ /* 0x008fe400078e020c */
[----:B------:R-:W-:-:S05]  /*1190*/  IMAD R7, R7, R18, R10 ;  /* 0x0000001207077224 */ /* 0x000fca00078e020a */
[----:B------:R-:W-:Y:S02]  /*11a0*/  SEL R11, R7, R12, !P2 ;  /* 0x0000000c070b7207 */ /* 0x000fe40005000000 */
[----:B------:R-:W-:Y:S01]  /*11b0*/  SEL R10, R12, R7, !P2 ;  /* 0x000000070c0a7207 */ /* 0x000fe20005000000 */
[----:B------:R-:W-:-:S07]  /*11c0*/  IMAD.MOV.U32 R7, RZ, RZ, R28 ;  /* 0x000000ffff077224 */ /* 0x000fce00078e001c */
.L_x_9:
[----:B------:R-:W-:-:S08]  /*11d0*/  NOP ;  /* 0x0000000000007918 */ /* 0x000fd00000000000 */
[----:B------:R-:W0:Y:S02]  /*11e0*/  USETMAXREG.TRY_ALLOC.CTAPOOL UP0, 0xe8 ;  /* 0x000000e8000079c8 */ /* 0x000e240008000600 */
[----:B0-----:R-:W-:-:S13]  /*11f0*/  PLOP3.LUT P0, PT, PT, PT, UP0, 0x80, 0x0 ;  /* 0x000000000000781c */ /* 0x001fda0003f0f008 */
[----:B------:R-:W-:Y:S05]  /*1200*/  @!P0 BRA `(.L_x_9) ;  /* 0xfffffffc00f08947 */ /* 0x000fea000383ffff */
[----:B------:R-:W-:Y:S01]  /*1210*/  ULDC.64 UR4, c[0x0][0x598] ;  /* 0x0001660000047ab9 */ /* 0x000fe20000000a00 */
[----:B------:R-:W-:Y:S01]  /*1220*/  ULDC.64 UR18, c[0x0][0x208] ;  /* 0x0000820000127ab9 */ /* 0x000fe20000000a00 */
[----:B------:R-:W-:-:S04]  /*1230*/  ISETP.NE.U32.AND P0, PT, RZ, UR4, PT ;  /* 0x00000004ff007c0c */ /* 0x000fc8000bf05070 */
[----:B------:R-:W-:-:S13]  /*1240*/  ISETP.NE.AND.EX P0, PT, RZ, UR5, PT, P0 ;  /* 0x00000005ff007c0c */ /* 0x000fda000bf05300 */
[----:B------:R-:W-:Y:S05]  /*1250*/  @!P0 BRA `(.L_x_12) ;  /* 0x00000000001c8947 */ /* 0x000fea0003800000 */
[----:B------:R-:W0:Y:S02]  /*1260*/  LDC.64 R8, c[0x0][0x598] ;  /* 0x00016600ff087b82 */ /* 0x000e240000000a00 */
[----:B0-----:R-:W2:Y:S02]  /*1270*/  LDG.E.64 R8, desc[UR18][R8.64] ;  /* 0x0000001208087981 */ /* 0x001ea4000c1e1b00 */
[----:B--2---:R-:W-:-:S04]  /*1280*/  ISETP.NE.U32.AND P0, PT, R8, RZ, PT ;  /* 0x000000ff0800720c */ /* 0x004fc80003f05070 */
[----:B------:R-:W-:-:S13]  /*1290*/  ISETP.NE.AND.EX P0, PT, R9, RZ, PT, P0 ;  /* 0x000000ff0900720c */ /* 0x000fda0003f05300 */
[----:B------:R-:W-:Y:S05]  /*12a0*/  @!P0 BRA `(.L_x_12) ;  /* 0x0000000000088947 */ /* 0x000fea0003800000 */
[----:B------:R0:W5:Y:S01]  /*12b0*/  LD.E R8, desc[UR18][R8.64] ;  /* 0x0000001208087980 */ /* 0x000162000c101900 */
[----:B------:R-:W-:Y:S05]  /*12c0*/  BRA `(.L_x_13) ;  /* 0x0000000000207947 */ /* 0x000fea0003800000 */
.L_x_12:
[----:B------:R-:W-:Y:S02]  /*12d0*/  ULDC.64 UR4, c[0x0][0x588] ;  /* 0x0001620000047ab9 */ /* 0x000fe40000000a00 */
[----:B------:R-:W-:-:S04]  /*12e0*/  ISETP.NE.U32.AND P0, PT, RZ, UR4, PT ;  /* 0x00000004ff007c0c */ /* 0x000fc8000bf05070 */
[----:B------:R-:W-:-:S13]  /*12f0*/  ISETP.NE.AND.EX P0, PT, RZ, UR5, PT, P0 ;  /* 0x00000005ff007c0c */ /* 0x000fda000bf05300 */
[----:B------:R-:W-:Y:S05]  /*1300*/  @!P0 BRA `(.L_x_14) ;  /* 0x00000000000c8947 */ /* 0x000fea0003800000 */
[----:B------:R-:W0:Y:S02]  /*1310*/  LDC.64 R8, c[0x0][0x588] ;  /* 0x00016200ff087b82 */ /* 0x000e240000000a00 */
[----:B0-----:R1:W5:Y:S01]  /*1320*/  LDG.E R8, desc[UR18][R8.64] ;  /* 0x0000001208087981 */ /* 0x001362000c1e1900 */
[----:B------:R-:W-:Y:S05]  /*1330*/  BRA `(.L_x_13) ;  /* 0x0000000000047947 */ /* 0x000fea0003800000 */
.L_x_14:
[----:B------:R-:W2:Y:S02]  /*1340*/  LDC R8, c[0x0][0x580] ;  /* 0x00016000ff087b82 */ /* 0x000ea40000000800 */
.L_x_13:
[----:B------:R-:W-:Y:S02]  /*1350*/  ULDC.64 UR4, c[0x0][0x5a0] ;  /* 0x0001680000047ab9 */ /* 0x000fe40000000a00 */
[----:B------:R-:W-:-:S04]  /*1360*/  ISETP.NE.U32.AND P0, PT, RZ, UR4, PT ;  /* 0x00000004ff007c0c */ /* 0x000fc8000bf05070 */
[----:B------:R-:W-:-:S13]  /*1370*/  ISETP.NE.AND.EX P0, PT, RZ, UR5, PT, P0 ;  /* 0x00000005ff007c0c */ /* 0x000fda000bf05300 */
[----:B------:R-:W-:Y:S05]  /*1380*/  @!P0 BRA `(.L_x_15) ;  /* 0x00000000001c8947 */ /* 0x000fea0003800000 */
[----:B------:R-:W3:Y:S02]  /*1390*/  LDC.64 R12, c[0x0][0x5a0] ;  /* 0x00016800ff0c7b82 */ /* 0x000ee40000000a00 */
[----:B---3--:R-:W3:Y:S02]  /*13a0*/  LDG.E.64 R12, desc[UR18][R12.64] ;  /* 0x000000120c0c7981 */ /* 0x008ee4000c1e1b00 */
[----:B---3--:R-:W-:-:S04]  /*13b0*/  ISETP.NE.U32.AND P0, PT, R12, RZ, PT ;  /* 0x000000ff0c00720c */ /* 0x008fc80003f05070 */
[----:B------:R-:W-:-:S13]  /*13c0*/  ISETP.NE.AND.EX P0, PT, R13, RZ, PT, P0 ;  /* 0x000000ff0d00720c */ /* 0x000fda0003f05300 */
[----:B------:R-:W-:Y:S05]  /*13d0*/  @!P0 BRA `(.L_x_15) ;  /* 0x0000000000088947 */ /* 0x000fea0003800000 */
[----:B01----:R0:W5:Y:S01]  /*13e0*/  LD.E R9, desc[UR18][R12.64] ;  /* 0x000000120c097980 */ /* 0x003162000c101900 */
[----:B------:R-:W-:Y:S05]  /*13f0*/  BRA `(.L_x_16) ;  /* 0x0000000000207947 */ /* 0x000fea0003800000 */
.L_x_15:
[----:B------:R-:W-:Y:S02]  /*1400*/  ULDC.64 UR4, c[0x0][0x590] ;  /* 0x0001640000047ab9 */ /* 0x000fe40000000a00 */
[----:B------:R-:W-:-:S04]  /*1410*/  ISETP.NE.U32.AND P0, PT, RZ, UR4, PT ;  /* 0x00000004ff007c0c */ /* 0x000fc8000bf05070 */
[----:B------:R-:W-:-:S13]  /*1420*/  ISETP.NE.AND.EX P0, PT, RZ, UR5, PT, P0 ;  /* 0x00000005ff007c0c */ /* 0x000fda000bf05300 */
[----:B------:R-:W-:Y:S05]  /*1430*/  @!P0 BRA `(.L_x_17) ;  /* 0x00000000000c8947 */ /* 0x000fea0003800000 */
[----:B------:R-:W0:Y:S02]  /*1440*/  LDC.64 R12, c[0x0][0x590] ;  /* 0x00016400ff0c7b82 */ /* 0x000e240000000a00 */
[----:B01----:R1:W5:Y:S01]  /*1450*/  LDG.E R9, desc[UR18][R12.64] ;  /* 0x000000120c097981 */ /* 0x003362000c1e1900 */
[----:B------:R-:W-:Y:S05]  /*1460*/  BRA `(.L_x_16) ;  /* 0x0000000000047947 */ /* 0x000fea0003800000 */
.L_x_17:
[----:B01----:R-:W3:Y:S02]  /*1470*/  LDC R9, c[0x0][0x584] ;  /* 0x00016100ff097b82 */ /* 0x003ee40000000800 */
.L_x_16:
[----:B------:R-:W-:-:S13]  /*1480*/  LOP3.LUT P0, RZ, R14, 0xff, RZ, 0xc0, !PT ;  /* 0x000000ff0eff7812 */ /* 0x000fda000780c0ff */
[----:B------:R-:W-:Y:S05]  /*1490*/  @!P0 EXIT ;  /* 0x000000000000894d */ /* 0x000fea0003800000 */
[----:B------:R-:W-:Y:S01]  /*14a0*/  ULDC UR4, c[0x0][0x28c] ;  /* 0x0000a30000047ab9 */ /* 0x000fe20000000800 */
[----:B------:R-:W-:Y:S01]  /*14b0*/  LOP3.LUT R142, R4, 0x1, RZ, 0xfc, !PT ;  /* 0x00000001048e7812 */ /* 0x000fe200078efcff */
[----:B------:R-:W-:-:S04]  /*14c0*/  UIADD3 UR4, UR4, 0x1f, URZ ;  /* 0x0000001f04047890 */ /* 0x000fc8000fffe03f */
[----:B------:R-:W-:-:S04]  /*14d0*/  USHF.R.S32.HI UR5, URZ, 0x1f, UR4 ;  /* 0x0000001f3f057899 */ /* 0x000fc80008011404 */
[----:B------:R-:W-:-:S03]  /*14e0*/  ULEA.HI UR5, UR5, UR4, URZ, 0x5 ;  /* 0x0000000405057291 */ /* 0x000fc6000f8f283f */
[----:B------:R-:W-:Y:S01]  /*14f0*/  UMOV UR4, URZ ;  /* 0x0000003f00047c82 */ /* 0x000fe20008000000 */
[----:B------:R-:W-:-:S03]  /*1500*/  USHF.R.S32.HI UR9, URZ, 0x5, UR5 ;  /* 0x000000053f097899 */ /* 0x000fc60008011405 */
[----:B------:R-:W-:-:S09]  /*1510*/  UMOV UR5, URZ ;  /* 0x0000003f00057c82 */ /* 0x000fd20008000000 */
.L_x_172:
[----:B01----:R-:W-:Y:S01]  /*1520*/  LOP3.LUT R12, R0, 0x80, RZ, 0xc0, !PT ;  /* 0x00000080000c7812 */ /* 0x003fe200078ec0ff */
[----:B------:R-:W0:Y:S01]  /*1530*/  S2UR UR13, SR_CgaCtaId ;  /* 0x00000000000d79c3 */ /* 0x000e220000008800 */
[----:B------:R-:W-:Y:S01]  /*1540*/  UMOV UR12, 0x400 ;  /* 0x00000400000c7882 */ /* 0x000fe20000000000 */
[----:B------:R-:W-:Y:S01]  /*1550*/  UMOV UR6, URZ ;  /* 0x0000003f00067c82 */ /* 0x000fe20008000000 */
[----:B------:R-:W-:Y:S01]  /*1560*/  SHF.R.U32.HI R12, RZ, 0x7, R12 ;  /* 0x00000007ff0c7819 */ /* 0x000fe2000001160c */
[----:B------:R-:W-:Y:S01]  /*1570*/  UMOV UR7, URZ ;  /* 0x0000003f00077c82 */ /* 0x000fe20008000000 */
[----:B------:R-:W-:Y:S01]  /*1580*/  UMOV UR16, UR5 ;  /* 0x0000000500107c82 */ /* 0x000fe20008000000 */
[----:B------:R-:W-:Y:S02]  /*1590*/  CS2R R16, SRZ ;  /* 0x0000000000107805 */ /* 0x000fe4000001ff00 */
[----:B------:R-:W-:Y:S01]  /*15a0*/  CS2R R14, SRZ ;  /* 0x00000000000e7805 */ /* 0x000fe2000001ff00 */
[----:B------:R-:W1:Y:S01]  /*15b0*/  LDC R13, c[0x0][0x28c] ;  /* 0x0000a300ff0d7b82 */ /* 0x000e620000000800 */
[----:B------:R-:W4:Y:S01]  /*15c0*/  SHFL.IDX PT, R12, R12, RZ, 0x1f ;  /* 0x00001fff0c0c7589 */ /* 0x000f2200000e0000 */
[----:B------:R-:W-:-:S02]  /*15d0*/  CS2R R18, SRZ ;  /* 0x0000000000127805 */ /* 0x000fc4000001ff00 */
[----:B------:R-:W-:Y:S02]  /*15e0*/  CS2R R20, SRZ ;  /* 0x0000000000147805 */ /* 0x000fe4000001ff00 */
[----:B------:R-:W-:Y:S02]  /*15f0*/  CS2R R22, SRZ ;  /* 0x0000000000167805 */ /* 0x000fe4000001ff00 */
[----:B------:R-:W-:Y:S02]  /*1600*/  CS2R R88, SRZ ;  /* 0x0000000000587805 */ /* 0x000fe4000001ff00 */
[----:B------:R-:W-:Y:S02]  /*1610*/  CS2R R90, SRZ ;  /* 0x00000000005a7805 */ /* 0x000fe4000001ff00 */
[----:B------:R-:W-:Y:S02]  /*1620*/  CS2R R94, SRZ ;  /* 0x00000000005e7805 */ /* 0x000fe4000001ff00 */
        /* <DEDUP_REMOVED lines=16> */
[----:B-1----:R-:W-:Y:S02]  /*1730*/  ISETP.GE.AND P0, PT, R13, 0x1, PT ;  /* 0x000000010d00780c */ /* 0x002fe40003f06270 */
[----:B------:R-:W-:Y:S02]  /*1740*/  CS2R R126, SRZ ;  /* 0x00000000007e7805 */ /* 0x000fe4000001ff00 */
[----:B----4-:R-:W-:-:S02]  /*1750*/  R2UR UR8, R12 ;  /* 0x000000000c0872ca */ /* 0x010fc400000e0000 */
[----:B------:R-:W-:Y:S02]  /*1760*/  CS2R R128, SRZ ;  /* 0x0000000000807805 */ /* 0x000fe4000001ff00 */
[----:B------:R-:W-:Y:S02]  /*1770*/  CS2R R130, SRZ ;  /* 0x0000000000827805 */ /* 0x000fe4000001ff00 */
[----:B------:R-:W-:Y:S02]  /*1780*/  CS2R R132, SRZ ;  /* 0x0000000000847805 */ /* 0x000fe4000001ff00 */
[----:B------:R-:W-:Y:S02]  /*1790*/  CS2R R134, SRZ ;  /* 0x0000000000867805 */ /* 0x000fe4000001ff00 */
[----:B------:R-:W-:Y:S02]  /*17a0*/  CS2R R136, SRZ ;  /* 0x0000000000887805 */ /* 0x000fe4000001ff00 */
[----:B------:R-:W-:Y:S01]  /*17b0*/  CS2R R138, SRZ ;  /* 0x00000000008a7805 */ /* 0x000fe2000001ff00 */
[----:B------:R-:W-:Y:S01]  /*17c0*/  IMAD.MOV.U32 R141, RZ, RZ, RZ ;  /* 0x000000ffff8d7224 */ /* 0x000fe200078e00ff */
[----:B------:R-:W-:Y:S01]  /*17d0*/  CS2R R24, SRZ ;  /* 0x0000000000187805 */ /* 0x000fe2000001ff00 */
[----:B------:R-:W-:Y:S01]  /*17e0*/  IMAD.MOV.U32 R143, RZ, RZ, RZ ;  /* 0x000000ffff8f7224 */ /* 0x000fe200078e00ff */
[----:B---3--:R-:W-:Y:S01]  /*17f0*/  CS2R R26, SRZ ;  /* 0x00000000001a7805 */ /* 0x008fe2000001ff00 */
[----:B------:R-:W-:Y:S01]  /*1800*/  IMAD.U32 R144, RZ, RZ, UR4 ;  /* 0x00000004ff907e24 */ /* 0x000fe2000f8e00ff */
[----:B------:R-:W-:Y:S01]  /*1810*/  CS2R R28, SRZ ;  /* 0x00000000001c7805 */ /* 0x000fe2000001ff00 */
[----:B------:R-:W-:Y:S01]  /*1820*/  ULEA.HI UR10, UR8, UR8, URZ, 0x1 ;  /* 0x00000008080a7291 */ /* 0x000fe2000f8f083f */
[----:B------:R-:W-:-:S02]  /*1830*/  CS2R R30, SRZ ;  /* 0x00000000001e7805 */ /* 0x000fc4000001ff00 */
[----:B------:R-:W-:Y:S02]  /*1840*/  CS2R R32, SRZ ;  /* 0x0000000000207805 */ /* 0x000fe4000001ff00 */
[----:B------:R-:W-:Y:S01]  /*1850*/  CS2R R34, SRZ ;  /* 0x0000000000227805 */ /* 0x000fe2000001ff00 */
[----:B------:R-:W-:Y:S01]  /*1860*/  ULOP3.LUT UR11, UR10, 0x1ffffe, URZ, 0xc0, !UPT ;  /* 0x001ffffe0a0b7892 */ /* 0x000fe2000f8ec03f */
[----:B------:R-:W-:Y:S01]  /*1870*/  CS2R R36, SRZ ;  /* 0x0000000000247805 */ /* 0x000fe2000001ff00 */
[----:B0-----:R-:W-:Y:S01]  /*1880*/  ULEA UR10, UR13, UR12, 0x18 ;  /* 0x0000000c0d0a7291 */ /* 0x001fe2000f8ec03f */
[----:B------:R-:W-:Y:S01]  /*1890*/  CS2R R38, SRZ ;  /* 0x0000000000267805 */ /* 0x000fe2000001ff00 */
[----:B------:R-:W-:Y:S01]  /*18a0*/  UIADD3 UR11, UR8, -UR11, URZ ;  /* 0x8000000b080b7290 */ /* 0x000fe2000fffe03f */
[----:B------:R-:W-:Y:S02]  /*18b0*/  CS2R R40, SRZ ;  /* 0x0000000000287805 */ /* 0x000fe4000001ff00 */
[----:B------:R-:W-:Y:S01]  /*18c0*/  CS2R R42, SRZ ;  /* 0x00000000002a7805 */ /* 0x000fe2000001ff00 */
[----:B------:R-:W-:Y:S01]  /*18d0*/  UMOV UR8, URZ ;  /* 0x0000003f00087c82 */ /* 0x000fe20008000000 */
[----:B------:R-:W-:Y:S01]  /*18e0*/  ULEA UR11, UR11, UR10, 0xb ;  /* 0x0000000a0b0b7291 */ /* 0x000fe2000f8e583f */
[----:B------:R-:W-:-:S02]  /*18f0*/  CS2R R44, SRZ ;  /* 0x00000000002c7805 */ /* 0x000fc4000001ff00 */
[----:B------:R-:W-:Y:S02]  /*1900*/  CS2R R46, SRZ ;  /* 0x00000000002e7805 */ /* 0x000fe4000001ff00 */
[----:B------:R-:W-:Y:S01]  /*1910*/  CS2R R48, SRZ ;  /* 0x0000000000307805 */ /* 0x000fe2000001ff00 */
[----:B------:R-:W-:Y:S01]  /*1920*/  UIADD3 UR11, UR11, 0x280, URZ ;  /* 0x000002800b0b7890 */ /* 0x000fe2000fffe03f */
[----:B------:R-:W-:Y:S02]  /*1930*/  CS2R R50, SRZ ;  /* 0x0000000000327805 */ /* 0x000fe4000001ff00 */
[----:B------:R-:W-:Y:S02]  /*1940*/  CS2R R52, SRZ ;  /* 0x0000000000347805 */ /* 0x000fe4000001ff00 */
[----:B------:R-:W-:Y:S01]  /*1950*/  CS2R R54, SRZ ;  /* 0x0000000000367805 */ /* 0x000fe2000001ff00 */
[----:B------:R-:W-:Y:S01]  /*1960*/  USHF.R.U32.HI UR11, URZ, 0x4, UR11 ;  /* 0x000000043f0b7899 */ /* 0x000fe2000801160b */
[----:B------:R-:W-:-:S02]  /*1970*/  CS2R R56, SRZ ;  /* 0x0000000000387805 */ /* 0x000fc4000001ff00 */
[----:B------:R-:W-:Y:S02]  /*1980*/  CS2R R58, SRZ ;  /* 0x00000000003a7805 */ /* 0x000fe4000001ff00 */
[----:B------:R-:W-:Y:S01]  /*1990*/  CS2R R60, SRZ ;  /* 0x00000000003c7805 */ /* 0x000fe2000001ff00 */
[----:B------:R-:W-:Y:S01]  /*19a0*/  ULOP3.LUT UR11, UR11, 0x3fff, URZ, 0xc0, !UPT ;  /* 0x00003fff0b0b7892 */ /* 0x000fe2000f8ec03f */
        /* <DEDUP_REMOVED lines=12> */
[----:B------:R-:W-:Y:S01]  /*1a70*/  CS2R R86, SRZ ;  /* 0x0000000000567805 */ /* 0x000fe2000001ff00 */
[----:B------:R-:W-:Y:S06]  /*1a80*/  @!P0 BRA `(.L_x_18) ;  /* 0x00000008001c8947 */ /* 0x000fec0003800000 */
[----:B------:R-:W-:-:S13]  /*1a90*/  ISETP.NE.AND P1, PT, R142, 0x3, PT ;  /* 0x000000038e00780c */ /* 0x000fda0003f25270 */
[----:B------:R-:W-:Y:S05]  /*1aa0*/  @!P1 BRA `(.L_x_19) ;  /* 0x0000000000049947 */ /* 0x000fea0003800000 */
[----:B------:R-:W-:Y:S01]  /*1ab0*/  BPT.TRAP 0x1 ;  /* 0x000000040000795c */ /* 0x000fe20000300000 */
.L_x_19:
[----:B------:R-:W-:Y:S01]  /*1ac0*/  ULEA UR6, UR5, UR10, 0x3 ;  /* 0x0000000a05067291 */ /* 0x000fe2000f8e183f */
[----:B------:R-:W-:-:S05]  /*1ad0*/  IMAD.U32 R12, RZ, RZ, UR4 ;  /* 0x00000004ff0c7e24 */ /* 0x000fca000f8e00ff */
[----:B------:R-:W-:-:S04]  /*1ae0*/  SHF.L.U32 R12, R12, 0x1f, RZ ;  /* 0x0000001f0c0c7819 */ /* 0x000fc800000006ff */
[----:B------:R0:W1:Y:S01]  /*1af0*/  SYNCS.PHASECHK.TRANS64.TRYWAIT P0, [UR6], R12 ;  /* 0x0000000cff0075a7 */ /* 0x0000620008000146 */
[----:B------:R-:W-:Y:S05]  /*1b00*/  @!P1 BRA `(.L_x_20) ;  /* 0x0000000000049947 */ /* 0x000fea0003800000 */
[----:B------:R-:W-:Y:S01]  /*1b10*/  BPT.TRAP 0x1 ;  /* 0x000000040000795c */ /* 0x000fe20000300000 */
.L_x_20:
[----:B-1----:R-:W-:Y:S05]  /*1b20*/  @P0 BRA `(.L_x_21) ;  /* 0x0000000000080947 */ /* 0x002fea0003800000 */
[----:B------:R-:W1:Y:S02]  /*1b30*/  SYNCS.PHASECHK.TRANS64.TRYWAIT P0, [UR6], R12 ;  /* 0x0000000cff0075a7 */ /* 0x000e640008000146 */
[----:B-1----:R-:W-:Y:S05]  /*1b40*/  @!P0 BRA `(.L_x_22) ;  /* 0x0000008800208947 */ /* 0x002fea0003800000 */
.L_x_21:
[----:B------:R-:W-:Y:S01]  /*1b50*/  UIADD3 UR6, UR10, 0x1c280, URZ ;  /* 0x0001c2800a067890 */ /* 0x000fe2000fffe03f */
[----:B------:R-:W-:Y:S01]  /*1b60*/  WARPGROUP.ARRIVE ;  /* 0x00000000000079c5 */ /* 0x000fe20000000000 */
[----:B------:R-:W-:Y:S01]  /*1b70*/  ULDC UR7, c[0x0][0x50c] ;  /* 0x0001430000077ab9 */ /* 0x000fe20000000800 */
[----:B------:R-:W-:Y:S01]  /*1b80*/  ULOP3.LUT UR12, UR11, 0x10000, URZ, 0xfc, !UPT ;  /* 0x000100000b0c7892 */ /* 0x000fe2000f8efc3f */
[----:B------:R-:W-:Y:S01]  /*1b90*/  CS2R R16, SRZ ;  /* 0x0000000000107805 */ /* 0x000fe2000001ff00 */
[----:B------:R-:W-:Y:S01]  /*1ba0*/  UISETP.NE.AND UP0, UPT, UR7, 0x1, UPT ;  /* 0x000000010700788c */ /* 0x000fe2000bf05270 */
[----:B------:R-:W-:Y:S01]  /*1bb0*/  CS2R R14, SRZ ;  /* 0x00000000000e7805 */ /* 0x000fe2000001ff00 */
[----:B------:R-:W-:Y:S01]  /*1bc0*/  USHF.R.U32.HI UR6, URZ, 0x4, UR6 ;  /* 0x000000043f067899 */ /* 0x000fe20008011606 */
[----:B------:R-:W-:Y:S01]  /*1bd0*/  CS2R R18, SRZ ;  /* 0x0000000000127805 */ /* 0x000fe2000001ff00 */
[----:B------:R-:W-:Y:S01]  /*1be0*/  USEL UR7, URZ, 0x1, UP0 ;  /* 0x000000013f077887 */ /* 0x000fe20008000000 */
[----:B------:R-:W-:Y:S01]  /*1bf0*/  CS2R R20, SRZ ;  /* 0x0000000000147805 */ /* 0x000fe2000001ff00 */
[----:B------:R-:W-:Y:S01]  /*1c00*/  ULOP3.LUT UR6, UR6, 0x3fff, URZ, 0xc0, !UPT ;  /* 0x00003fff06067892 */ /* 0x000fe2000f8ec03f */
[----:B------:R-:W-:Y:S01]  /*1c10*/  CS2R R22, SRZ ;  /* 0x0000000000167805 */ /* 0x000fe2000001ff00 */
[----:B------:R-:W-:Y:S01]  /*1c20*/  ULEA UR12, UR5, UR12, 0x8 ;  /* 0x0000000c050c7291 */ /* 0x000fe2000f8e403f */
[----:B------:R-:W-:Y:S01]  /*1c30*/  CS2R R88, SRZ ;  /* 0x0000000000587805 */ /* 0x000fe2000001ff00 */
[----:B------:R-:W-:Y:S01]  /*1c40*/  ULOP3.LUT UR6, UR6, 0x10000, URZ, 0xfc, !UPT ;  /* 0x0001000006067892 */ /* 0x000fe2000f8efc3f */
[----:B------:R-:W-:Y:S01]  /*1c50*/  ISETP.NE.AND P0, PT, RZ, UR7, PT ;  /* 0x00000007ff007c0c */ /* 0x000fe2000bf05270 */
[----:B------:R-:W-:Y:S01]  /*1c60*/  UMOV UR13, 0xc0000010 ;  /* 0xc0000010000d7882 */ /* 0x000fe20000000000 */
[----:B------:R-:W-:Y:S01]  /*1c70*/  UMOV UR15, 0xc0000010 ;  /* 0xc0000010000f7882 */ /* 0x000fe20000000000 */
[----:B------:R-:W-:Y:S01]  /*1c80*/  ULEA UR14, UR5, UR6, 0x8 ;  /* 0x00000006050e7291 */ /* 0x000fe2000f8e403f */
[----:B------:R-:W-:-:S02]  /*1c90*/  CS2R R90, SRZ ;  /* 0x00000000005a7805 */ /* 0x000fc4000001ff00 */
[----:B------:R-:W-:Y:S01]  /*1ca0*/  CS2R R94, SRZ ;  /* 0x00000000005e7805 */ /* 0x000fe2000001ff00 */
[----:B------:R-:W-:Y:S01]  /*1cb0*/  UMOV UR6, 0x1 ;  /* 0x0000000100067882 */ /* 0x000fe20000000000 */
[----:B------:R-:W-:Y:S02]  /*1cc0*/  CS2R R92, SRZ ;  /* 0x00000000005c7805 */ /* 0x000fe4000001ff00 */
[----:B------:R-:W-:Y:S02]  /*1cd0*/  CS2R R96, SRZ ;  /* 0x0000000000607805 */ /* 0x000fe4000001ff00 */
[----:B------:R-:W-:Y:S02]  /*1ce0*/  CS2R R98, SRZ ;  /* 0x0000000000627805 */ /* 0x000fe4000001ff00 */
[----:B------:R-:W-:Y:S02]  /*1cf0*/  CS2R R100, SRZ ;  /* 0x0000000000647805 */ /* 0x000fe4000001ff00 */
[----:B------:R-:W-:Y:S01]  /*1d00*/  CS2R R102, SRZ ;  /* 0x0000000000667805 */ /* 0x000fe2000001ff00 */
[----:B------:R-:W-:Y:S01]  /*1d10*/  QGMMA.64x128x32.F32.E4M3.E4M3 R24, gdesc[UR12], RZ, !UPT, gsb0 ;  /* 0x01e000000c1879f3 */ /* 0x000fe2000c0008ff */
        /* <DEDUP_REMOVED lines=17> */
[----:B------:R-:W-:Y:S01]  /*1e30*/  CS2R R138, SRZ ;  /* 0x00000000008a7805 */ /* 0x000fe2000001ff00 */
[----:B------:R-:W-:Y:S02]  /*1e40*/  IMAD.MOV.U32 R141, RZ, RZ, RZ ;  /* 0x000000ffff8d7224 */ /* 0x000fe400078e00ff */
[----:B------:R-:W-:Y:S01]  /*1e50*/  IMAD.MOV.U32 R143, RZ, RZ, RZ ;  /* 0x000000ffff8f7224 */ /* 0x000fe200078e00ff */
[----:B------:R-:W-:Y:S06]  /*1e60*/  @!P0 BRA `(.L_x_23) ;  /* 0x0000000400088947 */ /* 0x000fec0003800000 */
[----:B------:R-:W-:Y:S02]  /*1e70*/  WARPGROUP.DEPBAR.LE gsb0, 0x0 ;  /* 0x00008000000079c5 */ /* 0x000fe40000010000 */
[----:B------:R-:W-:-:S01]  /*1e80*/  FADD R143, RZ, R24 ;  /* 0x00000018ff8f7221 */ /* 0x000fc20000000000 */
[----:B------:R-:W-:Y:S01]  /*1e90*/  FADD R138, RZ, R25 ;  /* 0x00000019ff8a7221 */ /* 0x000fe20000000000 */
        /* <DEDUP_REMOVED lines=62> */
[----:B------:R-:W-:-:S06]  /*2280*/  UMOV UR6, URZ ;  /* 0x0000003f00067c82 */ /* 0x000fcc0008000000 */
.L_x_23:
[----:B------:R-:W-:-:S04]  /*2290*/  UIADD3 UR16, UR5, 0x1, URZ ;  /* 0x0000000105107890 */ /* 0x000fc8000fffe03f */
[----:B------:R-:W-:-:S04]  /*22a0*/  UISETP.NE.AND UP0, UPT, UR16, 0x1c, UPT ;  /* 0x0000001c1000788c */ /* 0x000fc8000bf05270 */
[----:B------:R-:W-:Y:S02]  /*22b0*/  USEL UR8, URZ, 0x1, UP0 ;  /* 0x000000013f087887 */ /* 0x000fe40008000000 */
[----:B------:R-:W-:Y:S02]  /*22c0*/  USEL UR16, UR16, URZ, UP0 ;  /* 0x0000003f10107287 */ /* 0x000fe40008000000 */
[----:B------:R-:W-:-:S06]  /*22d0*/  ULOP3.LUT UR8, UR4, UR8, URZ, 0x3c, !UPT ;  /* 0x0000000804087292 */ /* 0x000fcc000f8e3c3f */
[----:B------:R-:W-:Y:S01]  /*22e0*/  IMAD.U32 R144, RZ, RZ, UR8 ;  /* 0x00000008ff907e24 */ /* 0x000fe2000f8e00ff */
[----:B------:R-:W-:-:S06]  /*22f0*/  UMOV UR8, 0x1 ;  /* 0x0000000100087882 */ /* 0x000fcc0000000000 */
.L_x_18:
[----:B------:R-:W-:-:S04]  /*2300*/  UISETP.LT.AND UP0, UPT, UR9, 0x1, UPT ;  /* 0x000000010900788c */ /* 0x000fc8000bf01270 */
[----:B------:R-:W-:-:S04]  /*2310*/  USEL UR12, UR9, 0x1, UP0 ;  /* 0x00000001090c7887 */ /* 0x000fc80008000000 */
[----:B------:R-:W-:-:S04]  /*2320*/  UIADD3 UR12, UR9, -UR12, URZ ;  /* 0x8000000c090c7290 */ /* 0x000fc8000fffe03f */
[----:B------:R-:W-:-:S06]  /*2330*/  UISETP.GE.AND UP0, UPT, UR12, 0x1, UPT ;  /* 0x000000010c00788c */ /* 0x000fcc000bf06270 */
[----:B------:R-:W-:-:S13]  /*2340*/  PLOP3.LUT P0, PT, PT, PT, UP0, 0x80, 0x0 ;  /* 0x000000000000781c */ /* 0x000fda0003f0f008 */
[----:B------:R-:W-:Y:S05]  /*2350*/  @!P0 BRA `(.L_x_24) ;  /* 0x0000000400f48947 */ /* 0x000fea0003800000 */
[----:B01----:R-:W-:Y:S01]  /*2360*/  IMAD.U32 R12, RZ, RZ, UR12 ;  /* 0x0000000cff0c7e24 */ /* 0x003fe2000f8e00ff */
[----:B------:R-:W-:Y:S01]  /*2370*/  ULDC UR17, c[0x0][0x50c] ;  /* 0x0001430000117ab9 */ /* 0x000fe20000000800 */
[----:B------:R-:W-:-:S07]  /*2380*/  IMAD.U32 R13, RZ, RZ, UR5 ;  /* 0x00000005ff0d7e24 */ /* 0x000fce000f8e00ff */
.L_x_32:
[----:B------:R-:W-:-:S13]  /*2390*/  ISETP.NE.AND P1, PT, R142, 0x3, PT ;  /* 0x000000038e00780c */ /* 0x000fda0003f25270 */
[----:B------:R-:W-:Y:S05]  /*23a0*/  @!P1 BRA `(.L_x_25) ;  /* 0x0000000000049947 */ /* 0x000fea0003800000 */
[----:B------:R-:W-:Y:S01]  /*23b0*/  BPT.TRAP 0x1 ;  /* 0x000000040000795c */ /* 0x000fe20000300000 */
.L_x_25:
[----:B------:R-:W0:Y:S01]  /*23c0*/  S2UR UR12, SR_CgaCtaId ;  /* 0x00000000000c79c3 */ /* 0x000e220000008800 */
[----:B------:R-:W-:Y:S01]  /*23d0*/  UMOV UR10, 0x400 ;  /* 0x00000400000a7882 */ /* 0x000fe20000000000 */
[----:B------:R-:W-:Y:S01]  /*23e0*/  SHF.L.U32 R140, R144, 0x1f, RZ ;  /* 0x0000001f908c7819 */ /* 0x000fe200000006ff */
[----:B0-----:R-:W-:-:S04]  /*23f0*/  ULEA UR10, UR12, UR10, 0x18 ;  /* 0x0000000a0c0a7291 */ /* 0x001fc8000f8ec03f */
[----:B------:R-:W-:-:S09]  /*2400*/  ULEA UR12, UR16, UR10, 0x3 ;  /* 0x0000000a100c7291 */ /* 0x000fd2000f8e183f */
[----:B------:R0:W1:Y:S01]  /*2410*/  SYNCS.PHASECHK.TRANS64.TRYWAIT P0, [UR12], R140 ;  /* 0x0000008cff0075a7 */ /* 0x000062000800014c */
[----:B------:R-:W-:Y:S05]  /*2420*/  @!P1 BRA `(.L_x_26) ;  /* 0x0000000000049947 */ /* 0x000fea0003800000 */
[----:B------:R-:W-:Y:S01]  /*2430*/  BPT.TRAP 0x1 ;  /* 0x000000040000795c */ /* 0x000fe20000300000 */
.L_x_26:
[----:B-1----:R-:W-:Y:S05]  /*2440*/  @P0 BRA `(.L_x_27) ;  /* 0x0000000000080947 */ /* 0x002fea0003800000 */
[----:B------:R-:W1:Y:S02]  /*2450*/  SYNCS.PHASECHK.TRANS64.TRYWAIT P0, [UR12], R140 ;  /* 0x0000008cff0075a7 */ /* 0x000e64000800014c */
[----:B-1----:R-:W-:Y:S05]  /*2460*/  @!P0 BRA `(.L_x_28) ;  /* 0x0000007c00f08947 */ /* 0x002fea0003800000 */
.L_x_27:
[----:B------:R-:W-:Y:S01]  /*2470*/  UIADD3 UR12, UR10, 0x1c280, URZ ;  /* 0x0001c2800a0c7890 */ /* 0x000fe2000fffe03f */
[----:B------:R-:W-:Y:S01]  /*2480*/  WARPGROUP.ARRIVE ;  /* 0x00000000000079c5 */ /* 0x000fe20000000000 */
[----:B------:R-:W-:Y:S02]  /*2490*/  UISETP.NE.AND UP0, UPT, UR7, URZ, UPT ;  /* 0x0000003f0700728c */ /* 0x000fe4000bf05270 */
[----:B------:R-:W-:Y:S02]  /*24a0*/  USHF.R.U32.HI UR12, URZ, 0x4, UR12 ;  /* 0x000000043f0c7899 */ /* 0x000fe4000801160c */
[----:B------:R-:W-:Y:S02]  /*24b0*/  USEL UR8, UR8, URZ, !UP0 ;  /* 0x0000003f08087287 */ /* 0x000fe4000c000000 */
[----:B------:R-:W-:Y:S02]  /*24c0*/  ULOP3.LUT UR7, UR12, 0x3fff, URZ, 0xc0, !UPT ;  /* 0x00003fff0c077892 */ /* 0x000fe4000f8ec03f */
[----:B------:R-:W-:-:S02]  /*24d0*/  ULOP3.LUT UR12, UR11, 0x10000, URZ, 0xfc, !UPT ;  /* 0x000100000b0c7892 */ /* 0x000fc4000f8efc3f */
[----:B------:R-:W-:Y:S02]  /*24e0*/  ULOP3.LUT UR7, UR7, 0x10000, URZ, 0xfc, !UPT ;  /* 0x0001000007077892 */ /* 0x000fe4000f8efc3f */
[----:B------:R-:W-:Y:S02]  /*24f0*/  UISETP.NE.U32.AND UP0, UPT, UR8, URZ, UPT ;  /* 0x0000003f0800728c */ /* 0x000fe4000bf05070 */
[----:B------:R-:W-:Y:S02]  /*2500*/  ULEA UR12, UR16, UR12, 0x8 ;  /* 0x0000000c100c7291 */ /* 0x000fe4000f8e403f */
[----:B------:R-:W-:Y:S01]  /*2510*/  ULEA UR14, UR16, UR7, 0x8 ;  /* 0x00000007100e7291 */ /* 0x000fe2000f8e403f */
[----:B------:R-:W-:Y:S01]  /*2520*/  UMOV UR13, 0xc0000010 ;  /* 0xc0000010000d7882 */ /* 0x000fe20000000000 */
[----:B------:R-:W-:Y:S01]  /*2530*/  UMOV UR15, 0xc0000010 ;  /* 0xc0000010000f7882 */ /* 0x000fe20000000000 */
[----:B------:R-:W-:-:S06]  /*2540*/  UIADD3 UR6, UR6, 0x1, URZ ;  /* 0x0000000106067890 */ /* 0x000fcc000fffe03f */
[----:B------:R-:W-:Y:S01]  /*2550*/  QGMMA.64x128x32.F32.E4M3.E4M3 R24, gdesc[UR12], R24, UP0, gsb0 ;  /* 0x01e000000c1879f3 */ /* 0x000fe2000b800818 */
[----:B------:R-:W-:-:S04]  /*2560*/  UISETP.NE.AND UP0, UPT, UR6, UR17, UPT ;  /* 0x000000110600728c */ /* 0x000fc8000bf05270 */
[----:B------:R-:W-:-:S06]  /*2570*/  USEL UR7, URZ, 0x1, UP0 ;  /* 0x000000013f077887 */ /* 0x000fcc0008000000 */
[----:B------:R-:W-:Y:S01]  /*2580*/  ISETP.NE.AND P0, PT, RZ, UR7, PT ;  /* 0x00000007ff007c0c */ /* 0x000fe2000bf05270 */
[----:B------:R-:W-:-:S12]  /*2590*/  WARPGROUP.DEPBAR.LE gsb0, 0x1 ;  /* 0x00008000000079c5 */ /* 0x000fd80000010100 */
[----:B------:R-:W-:Y:S05]  /*25a0*/  @!P0 BRA `(.L_x_29) ;  /* 0x0000000400088947 */ /* 0x000fea0003800000 */
[----:B------:R-:W-:Y:S02]  /*25b0*/  WARPGROUP.DEPBAR.LE gsb0, 0x0 ;  /* 0x00008000000079c5 */ /* 0x000fe40000010000 */
[----:B------:R-:W-:-:S01]  /*25c0*/  FADD R143, R24, R143 ;  /* 0x0000008f188f7221 */ /* 0x000fc20000000000 */
[----:B------:R-:W-:Y:S01]  /*25d0*/  FADD R138, R25, R138 ;  /* 0x0000008a198a7221 */ /* 0x000fe20000000000 */
        /* <DEDUP_REMOVED lines=62> */
[----:B------:R-:W-:-:S06]  /*29c0*/  UMOV UR6, URZ ;  /* 0x0000003f00067c82 */ /* 0x000fcc0008000000 */
.L_x_29:
[----:B------:R-:W-:Y:S05]  /*29d0*/  @!P1 BRA `(.L_x_30) ;  /* 0x0000000000049947 */ /* 0x000fea0003800000 */
[----:B------:R-:W-:Y:S01]  /*29e0*/  BPT.TRAP 0x1 ;  /* 0x000000040000795c */ /* 0x000fe20000300000 */
.L_x_30:
[----:B------:R-:W-:-:S13]  /*29f0*/  ISETP.NE.AND P0, PT, R6, RZ, PT ;  /* 0x000000ff0600720c */ /* 0x000fda0003f05270 */
[----:B01----:R-:W-:-:S05]  /*2a00*/  @P0 LEA R140, R13, UR10, 0x3 ;  /* 0x0000000a0d8c0c11 */ /* 0x003fca000f8e18ff */
[----:B------:R-:W-:-:S05]  /*2a10*/  @P0 VIADD R140, R140, 0xe0 ;  /* 0x000000e08c8c0836 */ /* 0x000fca0000000000 */
[----:B------:R-:W-:-:S04]  /*2a20*/  @P0 PRMT R140, R5, 0x654, R140 ;  /* 0x00000654058c0816 */ /* 0x000fc8000000008c */
[----:B------:R0:W-:Y:S01]  /*2a30*/  @P0 SYNCS.ARRIVE.TRANS64.RED.A1T0 RZ, [R140+URZ], RZ ;  /* 0x000000ff8cff09a7 */ /* 0x0001e2000810043f */
[----:B------:R-:W-:-:S13]  /*2a40*/  ISETP.GT.U32.AND P0, PT, R4, 0x1, PT ;  /* 0x000000010400780c */ /* 0x000fda0003f04070 */
[----:B0-----:R-:W-:Y:S05]  /*2a50*/  @P0 BRA `(.L_x_31) ;  /* 0x0000000000040947 */ /* 0x001fea0003800000 */
[----:B------:R-:W-:Y:S01]  /*2a60*/  BPT.TRAP 0x1 ;  /* 0x000000040000795c */ /* 0x000fe20000300000 */
.L_x_31:
[----:B------:R-:W-:Y:S01]  /*2a70*/  UIADD3 UR16, UR16, 0x1, URZ ;  /* 0x0000000110107890 */ /* 0x000fe2000fffe03f */
[C---:B------:R-:W-:Y:S01]  /*2a80*/  ISETP.GT.AND P1, PT, R12.reuse, 0x1, PT ;  /* 0x000000010c00780c */ /* 0x040fe20003f24270 */
[----:B------:R-:W-:Y:S02]  /*2a90*/  VIADD R13, R13, 0x1 ;  /* 0x000000010d0d7836 */ /* 0x000fe40000000000 */
[----:B------:R-:W-:Y:S01]  /*2aa0*/  UISETP.NE.AND UP0, UPT, UR16, 0x1c, UPT ;  /* 0x0000001c1000788c */ /* 0x000fe2000bf05270 */
[----:B------:R-:W-:Y:S02]  /*2ab0*/  VIADD R12, R12, 0xffffffff ;  /* 0xffffffff0c0c7836 */ /* 0x000fe40000000000 */
[C---:B------:R-:W-:Y:S01]  /*2ac0*/  ISETP.NE.AND P0, PT, R13.reuse, 0x1c, PT ;  /* 0x0000001c0d00780c */ /* 0x040fe20003f05270 */
[----:B------:R-:W-:Y:S02]  /*2ad0*/  USEL UR8, URZ, 0x1, UP0 ;  /* 0x000000013f087887 */ /* 0x000fe40008000000 */
[----:B------:R-:W-:Y:S01]  /*2ae0*/  USEL UR16, UR16, URZ, UP0 ;  /* 0x0000003f10107287 */ /* 0x000fe20008000000 */
[----:B------:R-:W-:-:S03]  /*2af0*/  SEL R13, R13, RZ, P0 ;  /* 0x000000ff0d0d7207 */ /* 0x000fc60000000000 */
[----:B------:R-:W-:Y:S01]  /*2b00*/  LOP3.LUT R144, R144, UR8, RZ, 0x3c, !PT ;  /* 0x0000000890907c12 */ /* 0x000fe2000f8e3cff */
[----:B------:R-:W-:Y:S01]  /*2b10*/  UMOV UR8, 0x1 ;  /* 0x0000000100087882 */ /* 0x000fe20000000000 */
[----:B------:R-:W-:Y:S06]  /*2b20*/  @P1 BRA `(.L_x_32) ;  /* 0xfffffff800181947 */ /* 0x000fec000383ffff */
.L_x_24:
[----:B------:R-:W-:Y:S01]  /*2b30*/  UISETP.NE.AND UP0, UPT, UR6, URZ, UPT ;  /* 0x0000003f0600728c */ /* 0x000fe2000bf05270 */
[----:B01----:R-:W0:Y:S03]  /*2b40*/  LDC R12, c[0x0][0x28c] ;  /* 0x0000a300ff0c7b82 */ /* 0x003e260000000800 */
[----:B------:R-:W-:-:S06]  /*2b50*/  USEL UR6, URZ, 0x1, !UP0 ;  /* 0x000000013f067887 */ /* 0x000fcc000c000000 */
[----:B------:R-:W-:Y:S02]  /*2b60*/  ISETP.NE.AND P0, PT, RZ, UR6, PT ;  /* 0x00000006ff007c0c */ /* 0x000fe4000bf05270 */
[----:B0-----:R-:W-:-:S11]  /*2b70*/  ISETP.GE.AND P1, PT, R12, 0x1, PT ;  /* 0x000000010c00780c */ /* 0x001fd60003f26270 */
[----:B------:R-:W-:Y:S05]  /*2b80*/  @!P0 BRA `(.L_x_33) ;  /* 0x0000000400048947 */ /* 0x000fea0003800000 */
[----:B------:R-:W-:Y:S02]  /*2b90*/  WARPGROUP.DEPBAR.LE gsb0, 0x0 ;  /* 0x00008000000079c5 */ /* 0x000fe40000010000 */
[----:B------:R-:W-:Y:S01]  /*2ba0*/  FADD R143, R24, R143 ;  /* 0x0000008f188f7221 */ /* 0x000fe20000000000 */
        /* <DEDUP_REMOVED lines=62> */
[----:B------:R-:W-:-:S07]  /*2f90*/  FADD R16, R16, R87 ;  /* 0x0000005710107221 */ /* 0x000fce0000000000 */
.L_x_33:
[----:B------:R-:W-:Y:S02]  /*2fa0*/  WARPGROUP.DEPBAR.LE gsb0, 0x0 ;  /* 0x00008000000079c5 */ /* 0x000fe40000010000 */
[----:B------:R-:W-:Y:S05]  /*2fb0*/  @!P1 BRA `(.L_x_34) ;  /* 0x0000000000549947 */ /* 0x000fea0003800000 */
[----:B------:R-:W-:-:S13]  /*2fc0*/  ISETP.NE.AND P0, PT, R142, 0x3, PT ;  /* 0x000000038e00780c */ /* 0x000fda0003f05270 */
[----:B------:R-:W-:Y:S05]  /*2fd0*/  @!P0 BRA `(.L_x_35) ;  /* 0x0000000000048947 */ /* 0x000fea0003800000 */
[----:B------:R-:W-:Y:S01]  /*2fe0*/  BPT.TRAP 0x1 ;  /* 0x000000040000795c */ /* 0x000fe20000300000 */
.L_x_35:
[----:B------:R-:W-:Y:S01]  /*2ff0*/  ISETP.NE.AND P0, PT, R6, RZ, PT ;  /* 0x000000ff0600720c */ /* 0x000fe20003f05270 */
[----:B------:R-:W-:Y:S01]  /*3000*/  BSSY B0, `(.L_x_36) ;  /* 0x000000e000007945 */ /* 0x000fe20003800000 */
[----:B------:R-:W-:-:S11]  /*3010*/  ISETP.GT.U32.AND P1, PT, R4, 0x1, PT ;  /* 0x000000010400780c */ /* 0x000fd60003f24070 */
[----:B------:R-:W-:Y:S05]  /*3020*/  @!P0 BRA `(.L_x_37) ;  /* 0x00000000002c8947 */ /* 0x000fea0003800000 */
[----:B------:R-:W-:-:S04]  /*3030*/  UISETP.LT.AND UP0, UPT, UR9, 0x1, UPT ;  /* 0x000000010900788c */ /* 0x000fc8000bf01270 */
[----:B------:R-:W-:-:S04]  /*3040*/  USEL UR8, UR9, 0x1, UP0 ;  /* 0x0000000109087887 */ /* 0x000fc80008000000 */
[----:B------:R-:W-:-:S04]  /*3050*/  UIADD3 UR8, UR5, UR9, -UR8 ;  /* 0x0000000905087290 */ /* 0x000fc8000fffe808 */
[----:B------:R-:W-:-:S04]  /*3060*/  USHF.R.U32.HI UR6, URZ, 0x2, UR8 ;  /* 0x000000023f067899 */ /* 0x000fc80008011608 */
[----:B------:R-:W-:-:S04]  /*3070*/  UIMAD.WIDE.U32 UR6, UR6, 0x24924925, URZ ;  /* 0x24924925060678a5 */ /* 0x000fc8000f8e003f */
[----:B------:R-:W-:-:S04]  /*3080*/  UIMAD UR6, UR7, -0x1c, UR8 ;  /* 0xffffffe4070678a4 */ /* 0x000fc8000f8e0208 */
[----:B------:R-:W-:-:S04]  /*3090*/  ULEA UR6, UR6, UR10, 0x3 ;  /* 0x0000000a06067291 */ /* 0x000fc8000f8e183f */
[----:B------:R-:W-:-:S06]  /*30a0*/  UIADD3 UR6, UR6, 0xe0, URZ ;  /* 0x000000e006067890 */ /* 0x000fcc000fffe03f */
[----:B------:R-:W-:-:S05]  /*30b0*/  IMAD.U32 R12, RZ, RZ, UR6 ;  /* 0x00000006ff0c7e24 */ /* 0x000fca000f8e00ff */
[----:B------:R-:W-:-:S04]  /*30c0*/  PRMT R12, R5, 0x654, R12 ;  /* 0x00000654050c7816 */ /* 0x000fc8000000000c */
[----:B------:R0:W-:Y:S03]  /*30d0*/  SYNCS.ARRIVE.TRANS64.RED.A1T0 RZ, [R12+URZ], RZ ;  /* 0x000000ff0cff79a7 */ /* 0x0001e6000810043f */
.L_x_37:
[----:B------:R-:W-:Y:S05]  /*30e0*/  BSYNC B0 ;  /* 0x0000000000007941 */ /* 0x000fea0003800000 */
.L_x_36:
[----:B------:R-:W-:Y:S05]  /*30f0*/  @P1 BRA `(.L_x_34) ;  /* 0x0000000000041947 */ /* 0x000fea0003800000 */
[----:B------:R-:W-:Y:S01]  /*3100*/  BPT.TRAP 0x1 ;  /* 0x000000040000795c */ /* 0x000fe20000300000 */
.L_x_34:
[----:B------:R-:W1:Y:S01]  /*3110*/  LDC R26, c[0x0][0x288] ;  /* 0x0000a200ff1a7b82 */ /* 0x000e620000000800 */
[--C-:B0-----:R-:W-:Y:S01]  /*3120*/  SHF.R.U32.HI R12, RZ, 0x2, R0.reuse ;  /* 0x00000002ff0c7819 */ /* 0x101fe20000011600 */
[----:B------:R-:W-:Y:S01]  /*3130*/  IMAD.SHL.U32 R29, R11, 0x80, RZ ;  /* 0x000000800b1d7824 */ /* 0x000fe200078e00ff */
[----:B------:R-:W-:Y:S01]  /*3140*/  SHF.R.U32.HI R25, RZ, 0x7, R0 ;  /* 0x00000007ff197819 */ /* 0x000fe20000011600 */
[----:B------:R-:W-:Y:S01]  /*3150*/  UIADD3 UR5, UR9, UR5, URZ ;  /* 0x0000000509057290 */ /* 0x000fe2000fffe03f */
[----:B------:R-:W-:Y:S01]  /*3160*/  LOP3.LUT R13, R12, 0x7, RZ, 0xc0, !PT ;  /* 0x000000070c0d7812 */ /* 0x000fe200078ec0ff */
[----:B------:R-:W-:Y:S01]  /*3170*/  IMAD.SHL.U32 R31, R10, 0x80, RZ ;  /* 0x000000800a1f7824 */ /* 0x000fe200078e00ff */
[----:B------:R-:W-:Y:S01]  /*3180*/  LOP3.LUT R12, R25, 0x1, RZ, 0xc0, !PT ;  /* 0x00000001190c7812 */ /* 0x000fe200078ec0ff */
[----:B------:R-:W-:Y:S01]  /*3190*/  UISETP.GT.U32.AND UP0, UPT, UR5, 0x1b, UPT ;  /* 0x0000001b0500788c */ /* 0x000fe2000bf04070 */
[----:B------:R-:W-:Y:S01]  /*31a0*/  LOP3.LUT R24, R0, 0x60, RZ, 0xc0, !PT ;  /* 0x0000006000187812 */ /* 0x000fe200078ec0ff */
[----:B------:R-:W-:Y:S01]  /*31b0*/  ULDC UR12, c[0x0][0x284] ;  /* 0x0000a100000c7ab9 */ /* 0x000fe20000000800 */
[----:B------:R-:W-:Y:S01]  /*31c0*/  UISETP.GE.U32.AND UP1, UPT, UR9, 0x1c, UPT ;  /* 0x0000001c0900788c */ /* 0x000fe2000bf26070 */
[----:B------:R-:W-:Y:S01]  /*31d0*/  IMAD.SHL.U32 R30, R12, 0x40, RZ ;  /* 0x000000400c1e7824 */ /* 0x000fe200078e00ff */
[----:B------:R-:W-:Y:S01]  /*31e0*/  SHF.R.U32.HI R28, RZ, 0x1, R24 ;  /* 0x00000001ff1c7819 */ /* 0x000fe20000011618 */
[----:B------:R-:W-:Y:S01]  /*31f0*/  UISETP.LT.U32.AND UP0, UPT, UR9, 0x1c, UP0 ;  /* 0x0000001c0900788c */ /* 0x000fe20008701070 */
[----:B------:R-:W-:Y:S01]  /*3200*/  LOP3.LUT R24, R0, 0x3, RZ, 0xc0, !PT ;  /* 0x0000000300187812 */ /* 0x000fe200078ec0ff */
[----:B------:R-:W-:Y:S01]  /*3210*/  USHF.R.U32.HI UR6, URZ, 0x2, UR5 ;  /* 0x000000023f067899 */ /* 0x000fe20008011605 */
[--C-:B------:R-:W-:Y:S01]  /*3220*/  IADD3 R25, RZ, -R28, -R13.reuse ;  /* 0x8000001cff197210 */ /* 0x100fe20007ffe80d */
[----:B------:R-:W-:Y:S01]  /*3230*/  USEL UR8, URZ, 0x1, !UP0 ;  /* 0x000000013f087887 */ /* 0x000fe2000c000000 */
[----:B------:R-:W-:Y:S01]  /*3240*/  LOP3.LUT R13, R30, 0x40, R13, 0xe2, !PT ;  /* 0x000000401e0d7812 */ /* 0x000fe200078ee20d */
[----:B------:R-:W-:Y:S01]  /*3250*/  ULDC.64 UR10, c[0x0][0x5d0] ;  /* 0x00017400000a7ab9 */ /* 0x000fe20000000a00 */
[----:B------:R-:W-:Y:S01]  /*3260*/  SHF.R.S32.HI R34, RZ, 0x1f, R7 ;  /* 0x0000001fff227819 */ /* 0x000fe20000011407 */
[----:B------:R-:W-:Y:S01]  /*3270*/  IMAD R12, R12, -0x40, R25 ;  /* 0xffffffc00c0c7824 */ /* 0x000fe200078e0219 */
[----:B------:R-:W-:Y:S01]  /*3280*/  UIMAD.WIDE.U32 UR6, UR6, 0x24924925, URZ ;  /* 0x24924925060678a5 */ /* 0x000fe2000f8e003f */
[----:B-1----:R-:W-:Y:S01]  /*3290*/  IMAD R30, R24, -0x2, R26 ;  /* 0xfffffffe181e7824 */ /* 0x002fe200078e021a */
[----:B------:R-:W-:Y:S01]  /*32a0*/  ISETP.GE.AND P0, PT, R29, R26, PT ;  /* 0x0000001a1d00720c */ /* 0x000fe20003f06270 */
[----:B------:R-:W-:Y:S01]  /*32b0*/  IMAD.SHL.U32 R24, R0, 0x2, RZ ;  /* 0x0000000200187824 */ /* 0x000fe200078e00ff */
[----:B------:R-:W-:Y:S01]  /*32c0*/  ULOP3.LUT UR4, UR4, UR8, URZ, 0x3c, !UPT ;  /* 0x0000000804047292 */ /* 0x000fe2000f8e3c3f */
[----:B------:R-:W-:Y:S01]  /*32d0*/  IMAD R32, R34, UR10, RZ ;  /* 0x0000000a22207c24 */ /* 0x000fe2000f8e02ff */
[----:B------:R-:W-:Y:S01]  /*32e0*/  ISETP.GE.OR P0, PT, R31, UR12, P0 ;  /* 0x0000000c1f007c0c */ /* 0x000fe20008706670 */
[----:B------:R-:W-:Y:S01]  /*32f0*/  IMAD.WIDE R26, R10, 0x80, RZ ;  /* 0x000000800a1a7825 */ /* 0x000fe200078e02ff */
[----:B------:R-:W-:Y:S01]  /*3300*/  LOP3.LUT R24, R29, 0x6, R24, 0xf8, !PT ;  /* 0x000000061d187812 */ /* 0x000fe200078ef818 */
[----:B------:R-:W-:Y:S01]  /*3310*/  UIMAD UR5, UR7, -0x1c, UR5 ;  /* 0xffffffe4070578a4 */ /* 0x000fe2000f8e0205 */
[----:B------:R-:W-:Y:S01]  /*3320*/  IADD3 R36, -R31, UR12, R12 ;  /* 0x0000000c1f247c10 */ /* 0x000fe2000fffe10c */
[----:B------:R-:W-:Y:S01]  /*3330*/  IMAD R33, R7, UR11, R32 ;  /* 0x0000000b07217c24 */ /* 0x000fe2000f8e0220 */
[----:B------:R-:W-:Y:S01]  /*3340*/  SHF.R.S32.HI R25, RZ, 0x1f, R24 ;  /* 0x0000001fff197819 */ /* 0x000fe20000011418 */
[----:B------:R-:W-:Y:S01]  /*3350*/  @UP1 ULOP3.LUT UR4, UR4, 0x1, UR7, 0x78, !UPT ;  /* 0x0000000104041892 */ /* 0x000fe2000f8e7807 */
[----:B------:R-:W-:Y:S01]  /*3360*/  LOP3.LUT R35, R26, R13, R28, 0xfe, !PT ;  /* 0x0000000d1a237212 */ /* 0x000fe200078efe1c */
[----:B------:R-:W-:-:S02]  /*3370*/  IMAD.IADD R29, R30, 0x1, -R29 ;  /* 0x000000011e1d7824 */ /* 0x000fc400078e0a1d */
[----:B------:R-:W-:-:S04]  /*3380*/  IMAD.WIDE.U32 R10, R7, UR10, R24 ;  /* 0x0000000a070a7c25 */ /* 0x000fc8000f8e0018 */
[----:B------:R-:W-:Y:S02]  /*3390*/  IMAD.IADD R11, R11, 0x1, R33 ;  /* 0x000000010b0b7824 */ /* 0x000fe400078e0221 */
[----:B------:R-:W-:Y:S01]  /*33a0*/  IMAD.MOV.U32 R28, RZ, RZ, -0x1 ;  /* 0xffffffffff1c7424 */ /* 0x000fe200078e00ff */
[----:B------:R-:W-:Y:S06]  /*33b0*/  @P0 BRA `(.L_x_38) ;  /* 0x0000004400a40947 */ /* 0x000fec0003800000 */
[----:B------:R-:W0:Y:S01]  /*33c0*/  LDC.64 R32, c[0x0][0x5c8] ;  /* 0x00017200ff207b82 */ /* 0x000e220000000a00 */
[----:B------:R-:W-:Y:S01]  /*33d0*/  ULDC.64 UR6, c[0x0][0x5c0] ;  /* 0x0001700000067ab9 */ /* 0x000fe20000000a00 */
[----:B------:R-:W-:Y:S01]  /*33e0*/  BSSY B0, `(.L_x_38) ;  /* 0x0000466000007945 */ /* 0x000fe20003800000 */
[-C--:B0-----:R-:W-:Y:S02]  /*33f0*/  IMAD R12, R27, R32.reuse, RZ ;  /* 0x000000201b0c7224 */ /* 0x081fe400078e02ff */
[----:B------:R-:W-:-:S04]  /*3400*/  IMAD.WIDE.U32 R10, R35, R32, R10 ;  /* 0x00000020230a7225 */ /* 0x000fc800078e000a */
[----:B------:R-:W-:Y:S01]  /*3410*/  IMAD R31, R35, R33, R12 ;  /* 0x00000021231f7224 */ /* 0x000fe200078e020c */
[----:B------:R-:W-:Y:S02]  /*3420*/  LEA R13, P0, R32, R10, 0x3 ;  /* 0x0000000a200d7211 */ /* 0x000fe400078018ff */
[----:B------:R-:W-:Y:S01]  /*3430*/  IADD3 R12, P1, R10, UR6, RZ ;  /* 0x000000060a0c7c10 */ /* 0x000fe2000ff3e0ff */
[----:B------:R-:W-:Y:S01]  /*3440*/  IMAD.IADD R31, R11, 0x1, R31 ;  /* 0x000000010b1f7824 */ /* 0x000fe200078e021f */
[----:B------:R-:W-:-:S04]  /*3450*/  IADD3 R10, P3, R13, UR6, RZ ;  /* 0x000000060d0a7c10 */ /* 0x000fc8000ff7e0ff */
[----:B------:R-:W-:Y:S02]  /*3460*/  LEA.HI.X R11, R32, R31, R33, 0x3, P0 ;  /* 0x0000001f200b7211 */ /* 0x000fe400000f1c21 */
[----:B---3-5:R-:W-:Y:S02]  /*3470*/  FSETP.NEU.AND P0, PT, R9, RZ, PT ;  /* 0x000000ff0900720b */ /* 0x028fe40003f0d000 */
[----:B------:R-:W-:Y:S02]  /*3480*/  IADD3.X R13, R31, UR7, RZ, P1, !PT ;  /* 0x000000071f0d7c10 */ /* 0x000fe40008ffe4ff */
[----:B------:R-:W-:-:S09]  /*3490*/  IADD3.X R11, R11, UR7, RZ, P3, !PT ;  /* 0x000000070b0b7c10 */ /* 0x000fd20009ffe4ff */
[----:B------:R-:W-:Y:S05]  /*34a0*/  @!P0 BRA `(.L_x_39) ;  /* 0x00000034005c8947 */ /* 0x000fea0003800000 */
[----:B------:R-:W-:Y:S01]  /*34b0*/  ULDC.64 UR6, c[0x0][0x5b8] ;  /* 0x00016e0000067ab9 */ /* 0x000fe20000000a00 */
[----:B------:R-:W-:Y:S01]  /*34c0*/  ISETP.GE.AND P0, PT, R36, 0x1, PT ;  /* 0x000000012400780c */ /* 0x000fe20003f06270 */
[----:B------:R-:W-:Y:S01]  /*34d0*/  IMAD R32, R34, UR6, RZ ;  /* 0x0000000622207c24 */ /* 0x000fe2000f8e02ff */
[----:B------:R-:W-:Y:S01]  /*34e0*/  ULDC.64 UR10, c[0x0][0x5a8] ;  /* 0x00016a00000a7ab9 */ /* 0x000fe20000000a00 */
[----:B------:R-:W-:Y:S01]  /*34f0*/  IMAD.WIDE.U32 R30, R7, UR6, R24 ;  /* 0x00000006071e7c25 */ /* 0x000fe2000f8e0018 */
[----:B------:R-:W-:Y:S01]  /*3500*/  ISETP.LT.OR P4, PT, R29, 0x1, !P0 ;  /* 0x000000011d00780c */ /* 0x000fe20004781670 */
[----:B------:R-:W-:Y:S02]  /*3510*/  BSSY B1, `(.L_x_40) ;  /* 0x000000c000017945 */ /* 0x000fe40003800000 */
[----:B------:R-:W-:Y:S01]  /*3520*/  IMAD R7, R7, UR7, R32 ;  /* 0x0000000707077c24 */ /* 0x000fe2000f8e0220 */
[----:B------:R-:W-:-:S03]  /*3530*/  ULDC.64 UR6, c[0x0][0x5b0] ;  /* 0x00016c0000067ab9 */ /* 0x000fc60000000a00 */
[----:B------:R-:W-:Y:S02]  /*3540*/  IMAD.IADD R31, R31, 0x1, R7 ;  /* 0x000000011f1f7824 */ /* 0x000fe400078e0207 */
[----:B------:R-:W-:Y:S02]  /*3550*/  IMAD R7, R27, UR6, RZ ;  /* 0x000000061b077c24 */ /* 0x000fe4000f8e02ff */
[----:B------:R-:W-:-:S04]  /*3560*/  IMAD.WIDE.U32 R24, R35, UR6, R30 ;  /* 0x0000000623187c25 */ /* 0x000fc8000f8e001e */
[----:B------:R-:W-:Y:S01]  /*3570*/  IMAD R7, R35, UR7, R7 ;  /* 0x0000000723077c24 */ /* 0x000fe2000f8e0207 */
[----:B------:R-:W-:-:S04]  /*3580*/  IADD3 R24, P1, R24, UR10, RZ ;  /* 0x0000000a18187c10 */ /* 0x000fc8000ff3e0ff */
[--C-:B------:R-:W-:Y:S02]  /*3590*/  IADD3.X R25, R25, UR11, R7.reuse, P1, !PT ;  /* 0x0000000b19197c10 */ /* 0x100fe40008ffe407 */
[----:B------:R-:W-:Y:S01]  /*35a0*/  PRMT R7, RZ, 0x7610, R7 ;  /* 0x00007610ff077816 */ /* 0x000fe20000000007 */
[----:B------:R-:W-:Y:S06]  /*35b0*/  @P4 BRA `(.L_x_41) ;  /* 0x0000000000044947 */ /* 0x000fec0003800000 */
[----:B------:R0:W5:Y:S02]  /*35c0*/  LDG.E.U8 R7, desc[UR18][R24.64] ;  /* 0x0000001218077981 */ /* 0x000164000c1e1100 */
.L_x_41:
[----:B------:R-:W-:Y:S05]  /*35d0*/  BSYNC B1 ;  /* 0x0000000000017941 */ /* 0x000fea0003800000 */
.L_x_40:
[----:B-----5:R-:W-:Y:S01]  /*35e0*/  LOP3.LUT R7, R7, 0xff, RZ, 0xc0, !PT ;  /* 0x000000ff07077812 */ /* 0x020fe200078ec0ff */
[----:B------:R-:W-:Y:S01]  /*35f0*/  BSSY B1, `(.L_x_42) ;  /* 0x000000b000017945 */ /* 0x000fe20003800000 */
[----:B------:R-:W-:Y:S02]  /*3600*/  ISETP.LT.OR P3, PT, R29, 0x2, !P0 ;  /* 0x000000021d00780c */ /* 0x000fe40004761670 */
[----:B------:R-:W-:-:S05]  /*3610*/  F2FP.F16.E4M3.UNPACK_B R7, R7 ;  /* 0x00000007ff07723e */ /* 0x000fca00020006ff */
[----:B------:R-:W-:Y:S01]  /*3620*/  HADD2.F32 R32, -RZ, R7.H0_H0 ;  /* 0x20000007ff207230 */ /* 0x000fe20000004100 */
[----:B------:R-:W-:-:S04]  /*3630*/  PRMT R7, RZ, 0x7610, R7 ;  /* 0x00007610ff077816 */ /* 0x000fc80000000007 */
[----:B------:R-:W-:-:S04]  /*3640*/  FMUL R32, R32, R9 ;  /* 0x0000000920207220 */ /* 0x000fc80000400000 */
[----:B--2---:R-:W-:-:S05]  /*3650*/  FFMA R32, R143, R8, R32 ;  /* 0x000000088f207223 */ /* 0x004fca0000000020 */
[----:B------:R-:W-:-:S05]  /*3660*/  F2FP.SATFINITE.E4M3.F32.PACK_AB_MERGE_C R33, RZ, R32, RZ ;  /* 0x00000020ff21723e */ /* 0x000fca00048070ff */
[----:B------:R1:W-:Y:S01]  /*3670*/  @!P4 STG.E.U8 desc[UR18][R12.64], R33 ;  /* 0x000000210c00c986 */ /* 0x0003e2000c101112 */
[----:B------:R-:W-:Y:S05]  /*3680*/  @P3 BRA `(.L_x_43) ;  /* 0x0000000000043947 */ /* 0x000fea0003800000 */
[----:B------:R2:W5:Y:S02]  /*3690*/  LDG.E.U8 R7, desc[UR18][R24.64+0x1] ;  /* 0x0000011218077981 */ /* 0x000564000c1e1100 */
.L_x_43:
[----:B------:R-:W-:Y:S05]  /*36a0*/  BSYNC B1 ;  /* 0x0000000000017941 */ /* 0x000fea0003800000 */
.L_x_42:
[----:B-----5:R-:W-:Y:S01]  /*36b0*/  LOP3.LUT R7, R7, 0xff, RZ, 0xc0, !PT ;  /* 0x000000ff07077812 */ /* 0x020fe200078ec0ff */
[----:B------:R-:W-:Y:S01]  /*36c0*/  BSSY B1, `(.L_x_44) ;  /* 0x0000013000017945 */ /* 0x000fe20003800000 */
[----:B-1----:R-:W-:Y:S02]  /*36d0*/  IADD3 R33, P1, R35, 0x8, RZ ;  /* 0x0000000823217810 */ /* 0x002fe40007f3e0ff */
[----:B------:R-:W-:-:S03]  /*36e0*/  F2FP.F16.E4M3.UNPACK_B R7, R7 ;  /* 0x00000007ff07723e */ /* 0x000fc600020006ff */
[----:B------:R-:W-:Y:S01]  /*36f0*/  IMAD.X R27, RZ, RZ, R27, P1 ;  /* 0x000000ffff1b7224 */ /* 0x000fe200008e061b */
[----:B------:R-:W-:Y:S01]  /*3700*/  ISETP.GE.AND P1, PT, R36, 0x9, PT ;  /* 0x000000092400780c */ /* 0x000fe20003f26270 */
[----:B------:R-:W-:Y:S02]  /*3710*/  HADD2.F32 R26, -RZ, R7.H0_H0 ;  /* 0x20000007ff1a7230 */ /* 0x000fe40000004100 */
[----:B------:R-:W-:Y:S01]  /*3720*/  IMAD.WIDE.U32 R30, R33, UR6, R30 ;  /* 0x00000006211e7c25 */ /* 0x000fe2000f8e001e */
[----:B------:R-:W-:-:S03]  /*3730*/  ISETP.LT.OR P5, PT, R29, 0x1, !P1 ;  /* 0x000000011d00780c */ /* 0x000fc60004fa1670 */
[----:B------:R-:W-:Y:S01]  /*3740*/  FMUL R7, R26, R9 ;  /* 0x000000091a077220 */ /* 0x000fe20000400000 */
[----:B------:R-:W-:-:S03]  /*3750*/  IMAD R26, R27, UR6, RZ ;  /* 0x000000061b1a7c24 */ /* 0x000fc6000f8e02ff */
[----:B------:R-:W-:Y:S01]  /*3760*/  FFMA R7, R138, R8, R7 ;  /* 0x000000088a077223 */ /* 0x000fe20000000007 */
[----:B------:R-:W-:Y:S01]  /*3770*/  IMAD R33, R33, UR7, R26 ;  /* 0x0000000721217c24 */ /* 0x000fe2000f8e021a */
[----:B------:R-:W-:-:S03]  /*3780*/  IADD3 R26, P4, R30, UR10, RZ ;  /* 0x0000000a1e1a7c10 */ /* 0x000fc6000ff9e0ff */
[----:B------:R-:W-:Y:S02]  /*3790*/  F2FP.SATFINITE.E4M3.F32.PACK_AB_MERGE_C R35, RZ, R7, RZ ;  /* 0x00000007ff23723e */ /* 0x000fe400048070ff */
[----:B------:R-:W-:Y:S02]  /*37a0*/  IADD3.X R27, R31, UR11, R33, P4, !PT ;  /* 0x0000000b1f1b7c10 */ /* 0x000fe4000a7fe421 */
[----:B------:R-:W-:Y:S01]  /*37b0*/  PRMT R7, RZ, 0x7610, R7 ;  /* 0x00007610ff077816 */ /* 0x000fe20000000007 */
[----:B------:R1:W-:Y:S01]  /*37c0*/  @!P3 STG.E.U8 desc[UR18][R12.64+0x1], R35 ;  /* 0x000001230c00b986 */ /* 0x0003e2000c101112 */
[----:B------:R-:W-:Y:S05]  /*37d0*/  @P5 BRA `(.L_x_45) ;  /* 0x0000000000045947 */ /* 0x000fea0003800000 */
[----:B------:R3:W5:Y:S02]  /*37e0*/  LDG.E.U8 R7, desc[UR18][R26.64] ;  /* 0x000000121a077981 */ /* 0x000764000c1e1100 */
.L_x_45:
[----:B------:R-:W-:Y:S05]  /*37f0*/  BSYNC B1 ;  /* 0x0000000000017941 */ /* 0x000fea0003800000 */
.L_x_44:
[----:B-----5:R-:W-:Y:S01]  /*3800*/  LOP3.LUT R7, R7, 0xff, RZ, 0xc0, !PT ;  /* 0x000000ff07077812 */ /* 0x020fe200078ec0ff */
[----:B------:R-:W-:Y:S01]  /*3810*/  BSSY B1, `(.L_x_46) ;  /* 0x000000b000017945 */ /* 0x000fe20003800000 */
[----:B------:R-:W-:Y:S02]  /*3820*/  ISETP.LT.OR P3, PT, R29, 0x2, !P1 ;  /* 0x000000021d00780c */ /* 0x000fe40004f61670 */
[----:B------:R-:W-:-:S05]  /*3830*/  F2FP.F16.E4M3.UNPACK_B R7, R7 ;  /* 0x00000007ff07723e */ /* 0x000fca00020006ff */
[----:B------:R-:W-:Y:S01]  /*3840*/  HADD2.F32 R30, -RZ, R7.H0_H0 ;  /* 0x20000007ff1e7230 */ /* 0x000fe20000004100 */
[----:B------:R-:W-:-:S04]  /*3850*/  PRMT R7, RZ, 0x7610, R7 ;  /* 0x00007610ff077816 */ /* 0x000fc80000000007 */
[----:B------:R-:W-:-:S04]  /*3860*/  FMUL R30, R30, R9 ;  /* 0x000000091e1e7220 */ /* 0x000fc80000400000 */
[----:B------:R-:W-:-:S05]  /*3870*/  FFMA R30, R141, R8, R30 ;  /* 0x000000088d1e7223 */ /* 0x000fca000000001e */
[----:B------:R-:W-:-:S05]  /*3880*/  F2FP.SATFINITE.E4M3.F32.PACK_AB_MERGE_C R31, RZ, R30, RZ ;  /* 0x0000001eff1f723e */ /* 0x000fca00048070ff */
[----:B------:R4:W-:Y:S01]  /*3890*/  @!P5 STG.E.U8 desc[UR18][R10.64], R31 ;  /* 0x0000001f0a00d986 */ /* 0x0009e2000c101112 */
[----:B------:R-:W-:Y:S05]  /*38a0*/  @P3 BRA `(.L_x_47) ;  /* 0x0000000000043947 */ /* 0x000fea0003800000 */
[----:B------:R0:W5:Y:S02]  /*38b0*/  LDG.E.U8 R7, desc[UR18][R26.64+0x1] ;  /* 0x000001121a077981 */ /* 0x000164000c1e1100 */
.L_x_47:
[----:B------:R-:W-:Y:S05]  /*38c0*/  BSYNC B1 ;  /* 0x0000000000017941 */ /* 0x000fea0003800000 */
.L_x_46:
[----:B-----5:R-:W-:Y:S01]  /*38d0*/  LOP3.LUT R7, R7, 0xff, RZ, 0xc0, !PT ;  /* 0x000000ff07077812 */ /* 0x020fe200078ec0ff */
[----:B------:R-:W-:Y:S01]  /*38e0*/  BSSY B1, `(.L_x_48) ;  /* 0x000000b000017945 */ /* 0x000fe20003800000 */
[----:B------:R-:W-:Y:S02]  /*38f0*/  ISETP.LT.OR P4, PT, R29, 0x9, !P0 ;  /* 0x000000091d00780c */ /* 0x000fe40004781670 */
[----:B------:R-:W-:-:S05]  /*3900*/  F2FP.F16.E4M3.UNPACK_B R7, R7 ;  /* 0x00000007ff07723e */ /* 0x000fca00020006ff */
[----:B------:R-:W-:-:S05]  /*3910*/  HADD2.F32 R30, -RZ, R7.H0_H0 ;  /* 0x20000007ff1e7230 */ /* 0x000fca0000004100 */
[----:B------:R-:W-:-:S04]  /*3920*/  FMUL R7, R30, R9 ;  /* 0x000000091e077220 */ /* 0x000fc80000400000 */
[----:B------:R-:W-:-:S05]  /*3930*/  FFMA R7, R136, R8, R7 ;  /* 0x0000000888077223 */ /* 0x000fca0000000007 */
[----:B----4-:R-:W-:Y:S02]  /*3940*/  F2FP.SATFINITE.E4M3.F32.PACK_AB_MERGE_C R31, RZ, R7, RZ ;  /* 0x00000007ff1f723e */ /* 0x010fe400048070ff */
[----:B------:R-:W-:-:S03]  /*3950*/  PRMT R7, RZ, 0x7610, R7 ;  /* 0x00007610ff077816 */ /* 0x000fc60000000007 */
[----:B------:R4:W-:Y:S01]  /*3960*/  @!P3 STG.E.U8 desc[UR18][R10.64+0x1], R31 ;  /* 0x0000011f0a00b986 */ /* 0x0009e2000c101112 */
[----:B------:R-:W-:Y:S05]  /*3970*/  @P4 BRA `(.L_x_49) ;  /* 0x0000000000044947 */ /* 0x000fea0003800000 */
[----:B------:R0:W5:Y:S02]  /*3980*/  LDG.E.U8 R7, desc[UR18][R24.64+0x8] ;  /* 0x0000081218077981 */ /* 0x000164000c1e1100 */
.L_x_49:
[----:B------:R-:W-:Y:S05]  /*3990*/  BSYNC B1 ;  /* 0x0000000000017941 */ /* 0x000fea0003800000 */
.L_x_48:
        /* <DEDUP_REMOVED lines=8> */
[----:B----4-:R-:W-:-:S05]  /*3a20*/  F2FP.SATFINITE.E4M3.F32.PACK_AB_MERGE_C R31, RZ, R30, RZ ;  /* 0x0000001eff1f723e */ /* 0x010fca00048070ff */
[----:B------:R4:W-:Y:S01]  /*3a30*/  @!P4 STG.E.U8 desc[UR18][R12.64+0x8], R31 ;  /* 0x0000081f0c00c986 */ /* 0x0009e2000c101112 */
[----:B------:R-:W-:Y:S05]  /*3a40*/  @P3 BRA `(.L_x_51) ;  /* 0x0000000000043947 */ /* 0x000fea0003800000 */
[----:B------:R0:W5:Y:S02]  /*3a50*/  LDG.E.U8 R7, desc[UR18][R24.64+0x9] ;  /* 0x0000091218077981 */ /* 0x000164000c1e1100 */
.L_x_51:
[----:B------:R-:W-:Y:S05]  /*3a60*/  BSYNC B1 ;  /* 0x0000000000017941 */ /* 0x000fea0003800000 */
.L_x_50:
        /* <DEDUP_REMOVED lines=12> */
.L_x_53:
[----:B------:R-:W-:Y:S05]  /*3b30*/  BSYNC B1 ;  /* 0x0000000000017941 */ /* 0x000fea0003800000 */
.L_x_52:
        /* <DEDUP_REMOVED lines=12> */
.L_x_55:
[----:B------:R-:W-:Y:S05]  /*3c00*/  BSYNC B1 ;  /* 0x0000000000017941 */ /* 0x000fea0003800000 */
.L_x_54:
        /* <DEDUP_REMOVED lines=12> */
.L_x_57:
[----:B------:R-:W-:Y:S05]  /*3cd0*/  BSYNC B1 ;  /* 0x0000000000017941 */ /* 0x000fea0003800000 */
.L_x_56:
        /* <DEDUP_REMOVED lines=12> */
.L_x_59:
[----:B------:R-:W-:Y:S05]  /*3da0*/  BSYNC B1 ;  /* 0x0000000000017941 */ /* 0x000fea0003800000 */
.L_x_58:
        /* <DEDUP_REMOVED lines=12> */
.L_x_61:
[----:B------:R-:W-:Y:S05]  /*3e70*/  BSYNC B1 ;  /* 0x0000000000017941 */ /* 0x000fea0003800000 */
.L_x_60:
        /* <DEDUP_REMOVED lines=12> */
.L_x_63:
[----:B------:R-:W-:Y:S05]  /*3f40*/  BSYNC B1 ;  /* 0x0000000000017941 */ /* 0x000fea0003800000 */
.L_x_62:
        /* <DEDUP_REMOVED lines=12> */
.L_x_65:
[----:B------:R-:W-:Y:S05]  /*4010*/  BSYNC B1 ;  /* 0x0000000000017941 */ /* 0x000fea0003800000 */
.L_x_64:
        /* <DEDUP_REMOVED lines=12> */
.L_x_67:
[----:B------:R-:W-:Y:S05]  /*40e0*/  BSYNC B1 ;  /* 0x0000000000017941 */ /* 0x000fea0003800000 */
.L_x_66:
        /* <DEDUP_REMOVED lines=12> */
.L_x_69:
[----:B------:R-:W-:Y:S05]  /*41b0*/  BSYNC B1 ;  /* 0x0000000000017941 */ /* 0x000fea0003800000 */
.L_x_68:
        /* <DEDUP_REMOVED lines=12> */
.L_x_71:
[----:B------:R-:W-:Y:S05]  /*4280*/  BSYNC B1 ;  /* 0x0000000000017941 */ /* 0x000fea0003800000 */
.L_x_70:
        /* <DEDUP_REMOVED lines=12> */
.L_x_73:
[----:B------:R-:W-:Y:S05]  /*4350*/  BSYNC B1 ;  /* 0x0000000000017941 */ /* 0x000fea0003800000 */
.L_x_72:
        /* <DEDUP_REMOVED lines=12> */
.L_x_75:
[----:B------:R-:W-:Y:S05]  /*4420*/  BSYNC B1 ;  /* 0x0000000000017941 */ /* 0x000fea0003800000 */
.L_x_74:
        /* <DEDUP_REMOVED lines=12> */
.L_x_77:
[----:B------:R-:W-:Y:S05]  /*44f0*/  BSYNC B1 ;  /* 0x0000000000017941 */ /* 0x000fea0003800000 */
.L_x_76:
        /* <DEDUP_REMOVED lines=12> */
.L_x_79:
[----:B------:R-:W-:Y:S05]  /*45c0*/  BSYNC B1 ;  /* 0x0000000000017941 */ /* 0x000fea0003800000 */
.L_x_78:
        /* <DEDUP_REMOVED lines=12> */
.L_x_81:
[----:B------:R-:W-:Y:S05]  /*4690*/  BSYNC B1 ;  /* 0x0000000000017941 */ /* 0x000fea0003800000 */
.L_x_80:
        /* <DEDUP_REMOVED lines=12> */
.L_x_83:
[----:B------:R-:W-:Y:S05]  /*4760*/  BSYNC B1 ;  /* 0x0000000000017941 */ /* 0x000fea0003800000 */
.L_x_82:
        /* <DEDUP_REMOVED lines=12> */
.L_x_85:
[----:B------:R-:W-:Y:S05]  /*4830*/  BSYNC B1 ;  /* 0x0000000000017941 */ /* 0x000fea0003800000 */
.L_x_84:
        /* <DEDUP_REMOVED lines=12> */
.L_x_87:
[----:B------:R-:W-:Y:S05]  /*4900*/  BSYNC B1 ;  /* 0x0000000000017941 */ /* 0x000fea0003800000 */
.L_x_86:
        /* <DEDUP_REMOVED lines=12> */
.L_x_89:
[----:B------:R-:W-:Y:S05]  /*49d0*/  BSYNC B1 ;  /* 0x0000000000017941 */ /* 0x000fea0003800000 */
.L_x_88:
        /* <DEDUP_REMOVED lines=12> */
.L_x_91:
[----:B------:R-:W-:Y:S05]  /*4aa0*/  BSYNC B1 ;  /* 0x0000000000017941 */ /* 0x000fea0003800000 */
.L_x_90:
        /* <DEDUP_REMOVED lines=12> */
.L_x_93:
[----:B------:R-:W-:Y:S05]  /*4b70*/  BSYNC B1 ;  /* 0x0000000000017941 */ /* 0x000fea0003800000 */
.L_x_92:
        /* <DEDUP_REMOVED lines=12> */
.L_x_95:
[----:B------:R-:W-:Y:S05]  /*4c40*/  BSYNC B1 ;  /* 0x0000000000017941 */ /* 0x000fea0003800000 */
.L_x_94:
        /* <DEDUP_REMOVED lines=12> */
.L_x_97:
[----:B------:R-:W-:Y:S05]  /*4d10*/  BSYNC B1 ;  /* 0x0000000000017941 */ /* 0x000fea0003800000 */
.L_x_96:
        /* <DEDUP_REMOVED lines=12> */
.L_x_99:
[----:B------:R-:W-:Y:S05]  /*4de0*/  BSYNC B1 ;  /* 0x0000000000017941 */ /* 0x000fea0003800000 */
.L_x_98:
        /* <DEDUP_REMOVED lines=12> */
.L_x_101:
[----:B------:R-:W-:Y:S05]  /*4eb0*/  BSYNC B1 ;  /* 0x0000000000017941 */ /* 0x000fea0003800000 */
.L_x_100:
        /* <DEDUP_REMOVED lines=12> */
.L_x_103:
[----:B------:R-:W-:Y:S05]  /*4f80*/  BSYNC B1 ;  /* 0x0000000000017941 */ /* 0x000fea0003800000 */
.L_x_102:
        /* <DEDUP_REMOVED lines=12> */
.L_x_105:
[----:B------:R-:W-:Y:S05]  /*5050*/  BSYNC B1 ;  /* 0x0000000000017941 */ /* 0x000fea0003800000 */
.L_x_104:
        /* <DEDUP_REMOVED lines=12> */
.L_x_107:
[----:B------:R-:W-:Y:S05]  /*5120*/  BSYNC B1 ;  /* 0x0000000000017941 */ /* 0x000fea0003800000 */
.L_x_106:
        /* <DEDUP_REMOVED lines=12> */
.L_x_109:
[----:B------:R-:W-:Y:S05]  /*51f0*/  BSYNC B1 ;  /* 0x0000000000017941 */ /* 0x000fea0003800000 */
.L_x_108:
        /* <DEDUP_REMOVED lines=12> */
.L_x_111:
[----:B------:R-:W-:Y:S05]  /*52c0*/  BSYNC B1 ;  /* 0x0000000000017941 */ /* 0x000fea0003800000 */
.L_x_110:
        /* <DEDUP_REMOVED lines=12> */
.L_x_113:
[----:B------:R-:W-:Y:S05]  /*5390*/  BSYNC B1 ;  /* 0x0000000000017941 */ /* 0x000fea0003800000 */
.L_x_112:
        /* <DEDUP_REMOVED lines=12> */
.L_x_115:
[----:B------:R-:W-:Y:S05]  /*5460*/  BSYNC B1 ;  /* 0x0000000000017941 */ /* 0x000fea0003800000 */
.L_x_114:
        /* <DEDUP_REMOVED lines=12> */
.L_x_117:
[----:B------:R-:W-:Y:S05]  /*5530*/  BSYNC B1 ;  /* 0x0000000000017941 */ /* 0x000fea0003800000 */
.L_x_116:
        /* <DEDUP_REMOVED lines=12> */
.L_x_119:
[----:B------:R-:W-:Y:S05]  /*5600*/  BSYNC B1 ;  /* 0x0000000000017941 */ /* 0x000fea0003800000 */
.L_x_118:
        /* <DEDUP_REMOVED lines=12> */
.L_x_121:
[----:B------:R-:W-:Y:S05]  /*56d0*/  BSYNC B1 ;  /* 0x0000000000017941 */ /* 0x000fea0003800000 */
.L_x_120:
        /* <DEDUP_REMOVED lines=12> */
.L_x_123:
[----:B------:R-:W-:Y:S05]  /*57a0*/  BSYNC B1 ;  /* 0x0000000000017941 */ /* 0x000fea0003800000 */
.L_x_122:
        /* <DEDUP_REMOVED lines=12> */
.L_x_125:
[----:B------:R-:W-:Y:S05]  /*5870*/  BSYNC B1 ;  /* 0x0000000000017941 */ /* 0x000fea0003800000 */
.L_x_124:
        /* <DEDUP_REMOVED lines=12> */
.L_x_127:
[----:B------:R-:W-:Y:S05]  /*5940*/  BSYNC B1 ;  /* 0x0000000000017941 */ /* 0x000fea0003800000 */
.L_x_126:
        /* <DEDUP_REMOVED lines=12> */
.L_x_129:
[----:B------:R-:W-:Y:S05]  /*5a10*/  BSYNC B1 ;  /* 0x0000000000017941 */ /* 0x000fea0003800000 */
.L_x_128:
        /* <DEDUP_REMOVED lines=12> */
.L_x_131:
[----:B------:R-:W-:Y:S05]  /*5ae0*/  BSYNC B1 ;  /* 0x0000000000017941 */ /* 0x000fea0003800000 */
.L_x_130:
        /* <DEDUP_REMOVED lines=12> */
.L_x_133:
[----:B------:R-:W-:Y:S05]  /*5bb0*/  BSYNC B1 ;  /* 0x0000000000017941 */ /* 0x000fea0003800000 */
.L_x_132:
        /* <DEDUP_REMOVED lines=12> */
.L_x_135:
[----:B------:R-:W-:Y:S05]  /*5c80*/  BSYNC B1 ;  /* 0x0000000000017941 */ /* 0x000fea0003800000 */
.L_x_134:
        /* <DEDUP_REMOVED lines=12> */
.L_x_137:
[----:B------:R-:W-:Y:S05]  /*5d50*/  BSYNC B1 ;  /* 0x0000000000017941 */ /* 0x000fea0003800000 */
.L_x_136:
        /* <DEDUP_REMOVED lines=12> */
.L_x_139:
[----:B------:R-:W-:Y:S05]  /*5e20*/  BSYNC B1 ;  /* 0x0000000000017941 */ /* 0x000fea0003800000 */
.L_x_138:
        /* <DEDUP_REMOVED lines=12> */
.L_x_141:
[----:B------:R-:W-:Y:S05]  /*5ef0*/  BSYNC B1 ;  /* 0x0000000000017941 */ /* 0x000fea0003800000 */
.L_x_140:
        /* <DEDUP_REMOVED lines=12> */
.L_x_143:
[----:B------:R-:W-:Y:S05]  /*5fc0*/  BSYNC B1 ;  /* 0x0000000000017941 */ /* 0x000fea0003800000 */
.L_x_142:
        /* <DEDUP_REMOVED lines=12> */
.L_x_145:
[----:B------:R-:W-:Y:S05]  /*6090*/  BSYNC B1 ;  /* 0x0000000000017941 */ /* 0x000fea0003800000 */
.L_x_144:
        /* <DEDUP_REMOVED lines=12> */
.L_x_147:
[----:B------:R-:W-:Y:S05]  /*6160*/  BSYNC B1 ;  /* 0x0000000000017941 */ /* 0x000fea0003800000 */
.L_x_146:
        /* <DEDUP_REMOVED lines=12> */
.L_x_149:
[----:B------:R-:W-:Y:S05]  /*6230*/  BSYNC B1 ;  /* 0x0000000000017941 */ /* 0x000fea0003800000 */
.L_x_148:
        /* <DEDUP_REMOVED lines=12> */
.L_x_151:
[----:B------:R-:W-:Y:S05]  /*6300*/  BSYNC B1 ;  /* 0x0000000000017941 */ /* 0x000fea0003800000 */
.L_x_150:
        /* <DEDUP_REMOVED lines=12> */
.L_x_153:
[----:B------:R-:W-:Y:S05]  /*63d0*/  BSYNC B1 ;  /* 0x0000000000017941 */ /* 0x000fea0003800000 */
.L_x_152:
        /* <DEDUP_REMOVED lines=12> */
.L_x_155:
[----:B------:R-:W-:Y:S05]  /*64a0*/  BSYNC B1 ;  /* 0x0000000000017941 */ /* 0x000fea0003800000 */
.L_x_154:
        /* <DEDUP_REMOVED lines=12> */
.L_x_157:
[----:B------:R-:W-:Y:S05]  /*6570*/  BSYNC B1 ;  /* 0x0000000000017941 */ /* 0x000fea0003800000 */
.L_x_156:
        /* <DEDUP_REMOVED lines=8> */
[----:B0-----:R-:W-:-:S05]  /*6600*/  F2FP.SATFINITE.E4M3.F32.PACK_AB_MERGE_C R19, RZ, R20, RZ ;  /* 0x00000014ff13723e */ /* 0x001fca00048070ff */
[----:B------:R0:W-:Y:S01]  /*6610*/  @!P4 STG.E.U8 desc[UR18][R10.64+0x70], R19 ;  /* 0x000070130a00c986 */ /* 0x0001e2000c101112 */
[----:B------:R-:W-:Y:S05]  /*6620*/  @P3 BRA `(.L_x_159) ;  /* 0x0000000000043947 */ /* 0x000fea0003800000 */
[----:B------:R0:W5:Y:S02]  /*6630*/  LDG.E.U8 R7, desc[UR18][R26.64+0x71] ;  /* 0x000071121a077981 */ /* 0x000164000c1e1100 */
.L_x_159:
[----:B------:R-:W-:Y:S05]  /*6640*/  BSYNC B1 ;  /* 0x0000000000017941 */ /* 0x000fea0003800000 */
.L_x_158:
[----:B-----5:R-:W-:Y:S01]  /*6650*/  LOP3.LUT R7, R7, 0xff, RZ, 0xc0, !PT ;  /* 0x000000ff07077812 */ /* 0x020fe200078ec0ff */
[----:B------:R-:W-:Y:S01]  /*6660*/  BSSY B1, `(.L_x_160) ;  /* 0x000000b000017945 */ /* 0x000fe20003800000 */
[----:B------:R-:W-:Y:S02]  /*6670*/  ISETP.LT.OR P4, PT, R29, 0x79, !P0 ;  /* 0x000000791d00780c */ /* 0x000fe40004781670 */
[----:B------:R-:W-:-:S05]  /*6680*/  F2FP.F16.E4M3.UNPACK_B R7, R7 ;  /* 0x00000007ff07723e */ /* 0x000fca00020006ff */
[----:B------:R-:W-:-:S05]  /*6690*/  HADD2.F32 R20, -RZ, R7.H0_H0 ;  /* 0x20000007ff147230 */ /* 0x000fca0000004100 */
[----:B------:R-:W-:-:S04]  /*66a0*/  FMUL R7, R20, R9 ;  /* 0x0000000914077220 */ /* 0x000fc80000400000 */
[----:B------:R-:W-:-:S05]  /*66b0*/  FFMA R7, R18, R8, R7 ;  /* 0x0000000812077223 */ /* 0x000fca0000000007 */
[----:B0-----:R-:W-:Y:S02]  /*66c0*/  F2FP.SATFINITE.E4M3.F32.PACK_AB_MERGE_C R19, RZ, R7, RZ ;  /* 0x00000007ff13723e */ /* 0x001fe400048070ff */
[----:B------:R-:W-:-:S03]  /*66d0*/  PRMT R7, RZ, 0x7610, R7 ;  /* 0x00007610ff077816 */ /* 0x000fc60000000007 */
[----:B------:R0:W-:Y:S01]  /*66e0*/  @!P3 STG.E.U8 desc[UR18][R10.64+0x71], R19 ;  /* 0x000071130a00b986 */ /* 0x0001e2000c101112 */
[----:B------:R-:W-:Y:S05]  /*66f0*/  @P4 BRA `(.L_x_161) ;  /* 0x0000000000044947 */ /* 0x000fea0003800000 */
[----:B------:R0:W5:Y:S02]  /*6700*/  LDG.E.U8 R7, desc[UR18][R24.64+0x78] ;  /* 0x0000781218077981 */ /* 0x000164000c1e1100 */
.L_x_161:
[----:B------:R-:W-:Y:S05]  /*6710*/  BSYNC B1 ;  /* 0x0000000000017941 */ /* 0x000fea0003800000 */
.L_x_160:
        /* <DEDUP_REMOVED lines=12> */
.L_x_163:
[----:B------:R-:W-:Y:S05]  /*67e0*/  BSYNC B1 ;  /* 0x0000000000017941 */ /* 0x000fea0003800000 */
.L_x_162:
        /* <DEDUP_REMOVED lines=12> */
.L_x_165:
[----:B------:R-:W-:Y:S05]  /*68b0*/  BSYNC B1 ;  /* 0x0000000000017941 */ /* 0x000fea0003800000 */
.L_x_164:
[----:B-----5:R-:W-:Y:S01]  /*68c0*/  LOP3.LUT R7, R7, 0xff, RZ, 0xc0, !PT ;  /* 0x000000ff07077812 */ /* 0x020fe200078ec0ff */
[----:B------:R-:W-:Y:S01]  /*68d0*/  BSSY B1, `(.L_x_166) ;  /* 0x000000b000017945 */ /* 0x000fe20003800000 */
[----:B------:R-:W-:Y:S02]  /*68e0*/  ISETP.LT.OR P1, PT, R29, 0x7a, !P1 ;  /* 0x0000007a1d00780c */ /* 0x000fe40004f21670 */
[----:B------:R-:W-:-:S05]  /*68f0*/  F2FP.F16.E4M3.UNPACK_B R7, R7 ;  /* 0x00000007ff07723e */ /* 0x000fca00020006ff */
[----:B01----:R-:W-:Y:S01]  /*6900*/  HADD2.F32 R12, -RZ, R7.H0_H0 ;  /* 0x20000007ff0c7230 */ /* 0x003fe20000004100 */
[----:B------:R-:W-:-:S04]  /*6910*/  PRMT R7, RZ, 0x7610, R7 ;  /* 0x00007610ff077816 */ /* 0x000fc80000000007 */
[----:B------:R-:W-:-:S04]  /*6920*/  FMUL R12, R12, R9 ;  /* 0x000000090c0c7220 */ /* 0x000fc80000400000 */
[----:B------:R-:W-:-:S05]  /*6930*/  FFMA R12, R17, R8, R12 ;  /* 0x00000008110c7223 */ /* 0x000fca000000000c */
[----:B------:R-:W-:-:S05]  /*6940*/  F2FP.SATFINITE.E4M3.F32.PACK_AB_MERGE_C R13, RZ, R12, RZ ;  /* 0x0000000cff0d723e */ /* 0x000fca00048070ff */
[----:B------:R0:W-:Y:S01]  /*6950*/  @!P3 STG.E.U8 desc[UR18][R10.64+0x78], R13 ;  /* 0x0000780d0a00b986 */ /* 0x0001e2000c101112 */
[----:B------:R-:W-:Y:S05]  /*6960*/  @P1 BRA `(.L_x_167) ;  /* 0x0000000000041947 */ /* 0x000fea0003800000 */
[----:B------:R1:W5:Y:S02]  /*6970*/  LDG.E.U8 R7, desc[UR18][R26.64+0x79] ;  /* 0x000079121a077981 */ /* 0x000364000c1e1100 */
.L_x_167:
[----:B------:R-:W-:Y:S05]  /*6980*/  BSYNC B1 ;  /* 0x0000000000017941 */ /* 0x000fea0003800000 */
.L_x_166:
[----:B------:R-:W-:Y:S05]  /*6990*/  @P1 BRA `(.L_x_168) ;  /* 0x0000001000281947 */ /* 0x000fea0003800000 */
[----:B-----5:R-:W-:-:S04]  /*69a0*/  LOP3.LUT R7, R7, 0xff, RZ, 0xc0, !PT ;  /* 0x000000ff07077812 */ /* 0x020fc800078ec0ff */
[----:B------:R-:W-:-:S05]  /*69b0*/  F2FP.F16.E4M3.UNPACK_B R7, R7 ;  /* 0x00000007ff07723e */ /* 0x000fca00020006ff */
[----:B------:R-:W-:-:S05]  /*69c0*/  HADD2.F32 R12, -RZ, R7.H0_H0 ;  /* 0x20000007ff0c7230 */ /* 0x000fca0000004100 */
[----:B------:R-:W-:-:S04]  /*69d0*/  FMUL R7, R12, R9 ;  /* 0x000000090c077220 */ /* 0x000fc80000400000 */
[----:B------:R-:W-:-:S05]  /*69e0*/  FFMA R7, R16, R8, R7 ;  /* 0x0000000810077223 */ /* 0x000fca0000000007 */
[----:B------:R-:W-:-:S05]  /*69f0*/  F2FP.SATFINITE.E4M3.F32.PACK_AB_MERGE_C R7, RZ, R7, RZ ;  /* 0x00000007ff07723e */ /* 0x000fca00048070ff */
[----:B------:R0:W-:Y:S01]  /*6a00*/  STG.E.U8 desc[UR18][R10.64+0x79], R7 ;  /* 0x000079070a007986 */ /* 0x0001e2000c101112 */
[----:B------:R-:W-:Y:S05]  /*6a10*/  BRA `(.L_x_168) ;  /* 0x0000001000087947 */ /* 0x000fea0003800000 */
.L_x_39:
[----:B------:R-:W-:Y:S01]  /*6a20*/  ISETP.GE.AND P1, PT, R36, 0x1, PT ;  /* 0x000000012400780c */ /* 0x000fe20003f26270 */
[-C--:B--2---:R-:W-:Y:S01]  /*6a30*/  FMUL R143, R143, R8.reuse ;  /* 0x000000088f8f7220 */ /* 0x084fe20000400000 */
[-C--:B------:R-:W-:Y:S01]  /*6a40*/  FMUL R138, R138, R8.reuse ;  /* 0x000000088a8a7220 */ /* 0x080fe20000400000 */
[----:B------:R-:W-:Y:S01]  /*6a50*/  ISETP.GE.AND P0, PT, R36, 0x9, PT ;  /* 0x000000092400780c */ /* 0x000fe20003f06270 */
[-C--:B------:R-:W-:Y:S01]  /*6a60*/  FMUL R141, R141, R8.reuse ;  /* 0x000000088d8d7220 */ /* 0x080fe20000400000 */
[C---:B------:R-:W-:Y:S01]  /*6a70*/  ISETP.LT.OR P4, PT, R29.reuse, 0x1, !P1 ;  /* 0x000000011d00780c */ /* 0x040fe20004f81670 */
[-C--:B------:R-:W-:Y:S01]  /*6a80*/  FMUL R136, R136, R8.reuse ;  /* 0x0000000888887220 */ /* 0x080fe20000400000 */
[----:B------:R-:W-:Y:S01]  /*6a90*/  ISETP.LT.OR P5, PT, R29, 0x2, !P1 ;  /* 0x000000021d00780c */ /* 0x000fe20004fa1670 */
[-C--:B------:R-:W-:Y:S01]  /*6aa0*/  FMUL R139, R139, R8.reuse ;  /* 0x000000088b8b7220 */ /* 0x080fe20000400000 */
[----:B------:R-:W-:Y:S01]  /*6ab0*/  F2FP.SATFINITE.E4M3.F32.PACK_AB_MERGE_C R143, RZ, R143, RZ ;  /* 0x0000008fff8f723e */ /* 0x000fe200048070ff */
[----:B------:R-:W-:Y:S01]  /*6ac0*/  FMUL R134, R134, R8 ;  /* 0x0000000886867220 */ /* 0x000fe20000400000 */
[----:B------:R-:W-:Y:S01]  /*6ad0*/  F2FP.SATFINITE.E4M3.F32.PACK_AB_MERGE_C R7, RZ, R138, RZ ;  /* 0x0000008aff07723e */ /* 0x000fe200048070ff */
[-C--:B------:R-:W-:Y:S01]  /*6ae0*/  FMUL R137, R137, R8.reuse ;  /* 0x0000000889897220 */ /* 0x080fe20000400000 */
[C---:B------:R-:W-:Y:S01]  /*6af0*/  ISETP.LT.OR P3, PT, R29.reuse, 0x1, !P0 ;  /* 0x000000011d00780c */ /* 0x040fe20004761670 */
[-C--:B------:R-:W-:Y:S01]  /*6b00*/  FMUL R132, R132, R8.reuse ;  /* 0x0000000884847220 */ /* 0x080fe20000400000 */
[----:B------:R-:W-:Y:S01]  /*6b10*/  ISETP.LT.OR P6, PT, R29, 0xa, !P1 ;  /* 0x0000000a1d00780c */ /* 0x000fe20004fc1670 */
[-C--:B------:R-:W-:Y:S01]  /*6b20*/  FMUL R135, R135, R8.reuse ;  /* 0x0000000887877220 */ /* 0x080fe20000400000 */
[----:B------:R-:W-:Y:S01]  /*6b30*/  F2FP.SATFINITE.E4M3.F32.PACK_AB_MERGE_C R141, RZ, R141, RZ ;  /* 0x0000008dff8d723e */ /* 0x000fe200048070ff */
[----:B------:R-:W-:Y:S01]  /*6b40*/  @!P4 STG.E.U8 desc[UR18][R12.64], R143 ;  /* 0x0000008f0c00c986 */ /* 0x000fe2000c101112 */
[C---:B------:R-:W-:Y:S01]  /*6b50*/  ISETP.LT.OR P4, PT, R29.reuse, 0x2, !P0 ;  /* 0x000000021d00780c */ /* 0x040fe20004781670 */
[----:B------:R-:W-:Y:S01]  /*6b60*/  FMUL R130, R130, R8 ;  /* 0x0000000882827220 */ /* 0x000fe20000400000 */
[----:B------:R-:W-:Y:S01]  /*6b70*/  F2FP.SATFINITE.E4M3.F32.PACK_AB_MERGE_C R25, RZ, R136, RZ ;  /* 0x00000088ff19723e */ /* 0x000fe200048070ff */
[----:B------:R0:W-:Y:S01]  /*6b80*/  @!P5 STG.E.U8 desc[UR18][R12.64+0x1], R7 ;  /* 0x000001070c00d986 */ /* 0x0001e2000c101112 */
[----:B------:R-:W-:Y:S01]  /*6b90*/  ISETP.LT.OR P5, PT, R29, 0x9, !P1 ;  /* 0x000000091d00780c */ /* 0x000fe20004fa1670 */
[-C--:B------:R-:W-:Y:S01]  /*6ba0*/  FMUL R133, R133, R8.reuse ;  /* 0x0000000885857220 */ /* 0x080fe20000400000 */
[----:B------:R-:W-:Y:S01]  /*6bb0*/  F2FP.SATFINITE.E4M3.F32.PACK_AB_MERGE_C R139, RZ, R139, RZ ;  /* 0x0000008bff8b723e */ /* 0x000fe200048070ff */
[----:B------:R-:W-:Y:S01]  /*6bc0*/  @!P3 STG.E.U8 desc[UR18][R10.64], R141 ;  /* 0x0000008d0a00b986 */ /* 0x000fe2000c101112 */
[----:B------:R-:W-:Y:S01]  /*6bd0*/  ISETP.LT.OR P3, PT, R29, 0x9, !P0 ;  /* 0x000000091d00780c */ /* 0x000fe20004761670 */
[-C--:B------:R-:W-:Y:S01]  /*6be0*/  FMUL R128, R128, R8.reuse ;  /* 0x0000000880807220 */ /* 0x080fe20000400000 */
[----:B------:R-:W-:Y:S01]  /*6bf0*/  F2FP.SATFINITE.E4M3.F32.PACK_AB_MERGE_C R137, RZ, R137, RZ ;  /* 0x00000089ff89723e */ /* 0x000fe200048070ff */
[-C--:B------:R-:W-:Y:S01]  /*6c00*/  FMUL R131, R131, R8.reuse ;  /* 0x0000000883837220 */ /* 0x080fe20000400000 */
[----:B------:R-:W-:Y:S01]  /*6c10*/  F2FP.SATFINITE.E4M3.F32.PACK_AB_MERGE_C R135, RZ, R135, RZ ;  /* 0x00000087ff87723e */ /* 0x000fe200048070ff */
[----:B------:R1:W-:Y:S01]  /*6c20*/  @!P4 STG.E.U8 desc[UR18][R10.64+0x1], R25 ;  /* 0x000001190a00c986 */ /* 0x0003e2000c101112 */
[C---:B------:R-:W-:Y:S01]  /*6c30*/  ISETP.LT.OR P4, PT, R29.reuse, 0xa, !P0 ;  /* 0x0000000a1d00780c */ /* 0x040fe20004781670 */
[----:B------:R-:W-:Y:S01]  /*6c40*/  FMUL R126, R126, R8 ;  /* 0x000000087e7e7220 */ /* 0x000fe20000400000 */
[----:B0-----:R-:W-:Y:S01]  /*6c50*/  F2FP.SATFINITE.E4M3.F32.PACK_AB_MERGE_C R7, RZ, R134, RZ ;  /* 0x00000086ff07723e */ /* 0x001fe200048070ff */
[----:B------:R-:W-:Y:S01]  /*6c60*/  @!P5 STG.E.U8 desc[UR18][R12.64+0x8], R139 ;  /* 0x0000088b0c00d986 */ /* 0x000fe2000c101112 */
[----:B------:R-:W-:Y:S01]  /*6c70*/  ISETP.LT.OR P5, PT, R29, 0x11, !P1 ;  /* 0x000000111d00780c */ /* 0x000fe20004fa1670 */
[-C--:B------:R-:W-:Y:S01]  /*6c80*/  FMUL R129, R129, R8.reuse ;  /* 0x0000000881817220 */ /* 0x080fe20000400000 */
[----:B------:R-:W-:Y:S01]  /*6c90*/  F2FP.SATFINITE.E4M3.F32.PACK_AB_MERGE_C R133, RZ, R133, RZ ;  /* 0x00000085ff85723e */ /* 0x000fe200048070ff */
[----:B------:R0:W-:Y:S01]  /*6ca0*/  @!P6 STG.E.U8 desc[UR18][R12.64+0x9], R7 ;  /* 0x000009070c00e986 */ /* 0x0001e2000c101112 */
[----:B------:R-:W-:Y:S01]  /*6cb0*/  ISETP.LT.OR P6, PT, R29, 0x12, !P1 ;  /* 0x000000121d00780c */ /* 0x000fe20004fc1670 */
[----:B------:R-:W-:Y:S01]  /*6cc0*/  FMUL R124, R124, R8 ;  /* 0x000000087c7c7220 */ /* 0x000fe20000400000 */
[----:B------:R-:W-:Y:S01]  /*6cd0*/  F2FP.SATFINITE.E4M3.F32.PACK_AB_MERGE_C R131, RZ, R131, RZ ;  /* 0x00000083ff83723e */ /* 0x000fe200048070ff */
[----:B------:R-:W-:Y:S01]  /*6ce0*/  @!P3 STG.E.U8 desc[UR18][R10.64+0x8], R137 ;  /* 0x000008890a00b986 */ /* 0x000fe2000c101112 */
[----:B-1----:R-:W-:Y:S01]  /*6cf0*/  F2FP.SATFINITE.E4M3.F32.PACK_AB_MERGE_C R25, RZ, R132, RZ ;  /* 0x00000084ff19723e */ /* 0x002fe200048070ff */
[-C--:B------:R-:W-:Y:S01]  /*6d00*/  FMUL R127, R127, R8.reuse ;  /* 0x000000087f7f7220 */ /* 0x080fe20000400000 */
[C---:B------:R-:W-:Y:S01]  /*6d10*/  ISETP.LT.OR P3, PT, R29.reuse, 0x11, !P0 ;  /* 0x000000111d00780c */ /* 0x040fe20004761670 */
[-C--:B------:R-:W-:Y:S01]  /*6d20*/  FMUL R122, R122, R8.reuse ;  /* 0x000000087a7a7220 */ /* 0x080fe20000400000 */
[----:B------:R-:W-:Y:S01]  /*6d30*/  F2FP.SATFINITE.E4M3.F32.PACK_AB_MERGE_C R129, RZ, R129, RZ ;  /* 0x00000081ff81723e */ /* 0x000fe200048070ff */
[----:B------:R1:W-:Y:S01]  /*6d40*/  @!P4 STG.E.U8 desc[UR18][R10.64+0x9], R25 ;  /* 0x000009190a00c986 */ /* 0x0003e2000c101112 */
[----:B------:R-:W-:Y:S01]  /*6d50*/  ISETP.LT.OR P4, PT, R29, 0x12, !P0 ;  /* 0x000000121d00780c */ /* 0x000fe20004781670 */
[----:B------:R-:W-:Y:S01]  /*6d60*/  FMUL R125, R125, R8 ;  /* 0x000000087d7d7220 */ /* 0x000fe20000400000 */
[----:B0-----:R-:W-:Y:S01]  /*6d70*/  F2FP.SATFINITE.E4M3.F32.PACK_AB_MERGE_C R7, RZ, R130, RZ ;  /* 0x00000082ff07723e */ /* 0x001fe200048070ff */
[----:B------:R-:W-:Y:S01]  /*6d80*/  @!P5 STG.E.U8 desc[UR18][R12.64+0x10], R135 ;  /* 0x000010870c00d986 */ /* 0x000fe2000c101112 */
[C---:B------:R-:W-:Y:S01]  /*6d90*/  ISETP.LT.OR P5, PT, R29.reuse, 0x19, !P1 ;  /* 0x000000191d00780c */ /* 0x040fe20004fa1670 */
[-C--:B------:R-:W-:Y:S01]  /*6da0*/  FMUL R120, R120, R8.reuse ;  /* 0x0000000878787220 */ /* 0x080fe20000400000 */
[----:B------:R-:W-:Y:S01]  /*6db0*/  F2FP.SATFINITE.E4M3.F32.PACK_AB_MERGE_C R127, RZ, R127, RZ ;  /* 0x0000007fff7f723e */ /* 0x000fe200048070ff */
[----:B------:R0:W-:Y:S01]  /*6dc0*/  @!P6 STG.E.U8 desc[UR18][R12.64+0x11], R7 ;  /* 0x000011070c00e986 */ /* 0x0001e2000c101112 */
[----:B------:R-:W-:Y:S01]  /*6dd0*/  ISETP.LT.OR P6, PT, R29, 0x1a, !P1 ;  /* 0x0000001a1d00780c */ /* 0x000fe20004fc1670 */
[-C--:B------:R-:W-:Y:S01]  /*6de0*/  FMUL R123, R123, R8.reuse ;  /* 0x000000087b7b7220 */ /* 0x080fe20000400000 */
[----:B------:R-:W-:Y:S01]  /*6df0*/  FMUL R118, R118, R8 ;  /* 0x0000000876767220 */ /* 0x000fe20000400000 */
[----:B-1----:R-:W-:Y:S01]  /*6e00*/  F2FP.SATFINITE.E4M3.F32.PACK_AB_MERGE_C R25, RZ, R128, RZ ;  /* 0x00000080ff19723e */ /* 0x002fe200048070ff */
[----:B------:R-:W-:Y:S01]  /*6e10*/  @!P3 STG.E.U8 desc[UR18][R10.64+0x10], R133 ;  /* 0x000010850a00b986 */ /* 0x000fe2000c101112 */
[----:B------:R-:W-:Y:S01]  /*6e20*/  ISETP.LT.OR P3, PT, R29, 0x19, !P0 ;  /* 0x000000191d00780c */ /* 0x000fe20004761670 */
        /* <DEDUP_REMOVED lines=35> */
[----:B------:R-:W-:Y:S01]  /*7060*/  ISETP.LT.OR P3, PT, R29, 0x29, !P0 ;  /* 0x000000291d00780c */ /* 0x000fe20004761670 */
[-C--:B------:R-:W-:Y:S01]  /*7070*/  FMUL R111, R111, R8.reuse ;  /* 0x000000086f6f7220 */ /* 0x080fe20000400000 */
[-C--:B------:R-:W-:Y:S01]  /*7080*/  FMUL R106, R106, R8.reuse ;  /* 0x000000086a6a7220 */ /* 0x080fe20000400000 */
        /* <DEDUP_REMOVED lines=104> */
[----:B------:R-:W-:-:S02]  /*7710*/  ISETP.LT.OR P3, PT, R29, 0x59, !P0 ;  /* 0x000000591d00780c */ /* 0x000fc40004761670 */
[----:B------:R-:W-:Y:S01]  /*7720*/  F2FP.SATFINITE.E4M3.F32.PACK_AB_MERGE_C R21, RZ, R21, RZ ;  /* 0x00000015ff15723e */ /* 0x000fe200048070ff */
[----:B------:R1:W-:Y:S01]  /*7730*/  @!P4 STG.E.U8 desc[UR18][R10.64+0x51], R25 ;  /* 0x000051190a00c986 */ /* 0x0003e2000c101112 */
[C---:B------:R-:W-:Y:S02]  /*7740*/  ISETP.LT.OR P4, PT, R29.reuse, 0x5a, !P0 ;  /* 0x0000005a1d00780c */ /* 0x040fe40004781670 */
[----:B0-----:R-:W-:Y:S01]  /*7750*/  F2FP.SATFINITE.E4M3.F32.PACK_AB_MERGE_C R7, RZ, R94, RZ ;  /* 0x0000005eff07723e */ /* 0x001fe200048070ff */
[----:B------:R-:W-:Y:S01]  /*7760*/  @!P5 STG.E.U8 desc[UR18][R12.64+0x58], R99 ;  /* 0x000058630c00d986 */ /* 0x000fe2000c101112 */
[C---:B------:R-:W-:Y:S02]  /*7770*/  ISETP.LT.OR P5, PT, R29.reuse, 0x61, !P1 ;  /* 0x000000611d00780c */ /* 0x040fe40004fa1670 */
[----:B------:R-:W-:Y:S01]  /*7780*/  F2FP.SATFINITE.E4M3.F32.PACK_AB_MERGE_C R15, RZ, R15, RZ ;  /* 0x0000000fff0f723e */ /* 0x000fe200048070ff */
[----:B------:R0:W-:Y:S01]  /*7790*/  @!P6 STG.E.U8 desc[UR18][R12.64+0x59], R7 ;  /* 0x000059070c00e986 */ /* 0x0001e2000c101112 */
[----:B------:R-:W-:-:S02]  /*77a0*/  ISETP.LT.OR P6, PT, R29, 0x62, !P1 ;  /* 0x000000621d00780c */ /* 0x000fc40004fc1670 */
[----:B------:R-:W-:Y:S01]  /*77b0*/  F2FP.SATFINITE.E4M3.F32.PACK_AB_MERGE_C R17, RZ, R17, RZ ;  /* 0x00000011ff11723e */ /* 0x000fe200048070ff */
[----:B------:R-:W-:Y:S01]  /*77c0*/  @!P3 STG.E.U8 desc[UR18][R10.64+0x58], R97 ;  /* 0x000058610a00b986 */ /* 0x000fe2000c101112 */
[----:B-1----:R-:W-:Y:S02]  /*77d0*/  F2FP.SATFINITE.E4M3.F32.PACK_AB_MERGE_C R25, RZ, R92, RZ ;  /* 0x0000005cff19723e */ /* 0x002fe400048070ff */
[----:B------:R-:W-:-:S03]  /*77e0*/  ISETP.LT.OR P3, PT, R29, 0x61, !P0 ;  /* 0x000000611d00780c */ /* 0x000fc60004761670 */
[----:B------:R1:W-:Y:S01]  /*77f0*/  @!P4 STG.E.U8 desc[UR18][R10.64+0x59], R25 ;  /* 0x000059190a00c986 */ /* 0x0003e2000c101112 */
[C---:B------:R-:W-:Y:S02]  /*7800*/  ISETP.LT.OR P4, PT, R29.reuse, 0x62, !P0 ;  /* 0x000000621d00780c */ /* 0x040fe40004781670 */
[----:B0-----:R-:W-:Y:S01]  /*7810*/  F2FP.SATFINITE.E4M3.F32.PACK_AB_MERGE_C R7, RZ, R90, RZ ;  /* 0x0000005aff07723e */ /* 0x001fe200048070ff */
[----:B------:R-:W-:Y:S01]  /*7820*/  @!P5 STG.E.U8 desc[UR18][R12.64+0x60], R93 ;  /* 0x0000605d0c00d986 */ /* 0x000fe2000c101112 */
[----:B------:R-:W-:-:S03]  /*7830*/  ISETP.LT.OR P5, PT, R29, 0x69, !P1 ;  /* 0x000000691d00780c */ /* 0x000fc60004fa1670 */
[----:B------:R0:W-:Y:S01]  /*7840*/  @!P6 STG.E.U8 desc[UR18][R12.64+0x61], R7 ;  /* 0x000061070c00e986 */ /* 0x0001e2000c101112 */
[C---:B------:R-:W-:Y:S02]  /*7850*/  ISETP.LT.OR P6, PT, R29.reuse, 0x6a, !P1 ;  /* 0x0000006a1d00780c */ /* 0x040fe40004fc1670 */
[----:B-1----:R-:W-:Y:S01]  /*7860*/  F2FP.SATFINITE.E4M3.F32.PACK_AB_MERGE_C R25, RZ, R88, RZ ;  /* 0x00000058ff19723e */ /* 0x002fe200048070ff */
[----:B------:R-:W-:Y:S01]  /*7870*/  @!P3 STG.E.U8 desc[UR18][R10.64+0x60], R95 ;  /* 0x0000605f0a00b986 */ /* 0x000fe2000c101112 */
        /* <DEDUP_REMOVED lines=11> */
[----:B------:R-:W-:Y:S01]  /*7930*/  @!P4 STG.E.U8 desc[UR18][R10.64+0x69], R25 ;  /* 0x000069190a00c986 */ /* 0x000fe2000c101112 */
[C---:B------:R-:W-:Y:S02]  /*7940*/  ISETP.LT.OR P4, PT, R29.reuse, 0x79, !P1 ;  /* 0x000000791d00780c */ /* 0x040fe40004f81670 */
[C---:B------:R-:W-:Y:S01]  /*7950*/  ISETP.LT.OR P1, PT, R29.reuse, 0x7a, !P1 ;  /* 0x0000007a1d00780c */ /* 0x040fe20004f21670 */
[----:B------:R1:W-:Y:S01]  /*7960*/  @!P5 STG.E.U8 desc[UR18][R12.64+0x70], R23 ;  /* 0x000070170c00d986 */ /* 0x0003e2000c101112 */
[C---:B------:R-:W-:Y:S02]  /*7970*/  ISETP.LT.OR P5, PT, R29.reuse, 0x72, !P0 ;  /* 0x000000721d00780c */ /* 0x040fe400047a1670 */
[----:B0-----:R-:W-:Y:S01]  /*7980*/  F2FP.SATFINITE.E4M3.F32.PACK_AB_MERGE_C R7, RZ, R18, RZ ;  /* 0x00000012ff07723e */ /* 0x001fe200048070ff */
[----:B------:R0:W-:Y:S01]  /*7990*/  @!P6 STG.E.U8 desc[UR18][R12.64+0x71], R19 ;  /* 0x000071130c00e986 */ /* 0x0001e2000c101112 */
[C---:B------:R-:W-:Y:S02]  /*79a0*/  ISETP.LT.OR P6, PT, R29.reuse, 0x79, !P0 ;  /* 0x000000791d00780c */ /* 0x040fe400047c1670 */
[----:B------:R-:W-:Y:S01]  /*79b0*/  ISETP.LT.OR P0, PT, R29, 0x7a, !P0 ;  /* 0x0000007a1d00780c */ /* 0x000fe20004701670 */
[----:B------:R2:W-:Y:S01]  /*79c0*/  @!P3 STG.E.U8 desc[UR18][R10.64+0x70], R21 ;  /* 0x000070150a00b986 */ /* 0x0005e2000c101112 */
[----:B-1----:R-:W-:-:S05]  /*79d0*/  F2FP.SATFINITE.E4M3.F32.PACK_AB_MERGE_C R23, RZ, R16, RZ ;  /* 0x00000010ff17723e */ /* 0x002fca00048070ff */
[----:B------:R2:W-:Y:S01]  /*79e0*/  @!P5 STG.E.U8 desc[UR18][R10.64+0x71], R7 ;  /* 0x000071070a00d986 */ /* 0x0005e2000c101112 */
[----:B0-----:R-:W-:-:S03]  /*79f0*/  F2FP.SATFINITE.E4M3.F32.PACK_AB_MERGE_C R19, RZ, R14, RZ ;  /* 0x0000000eff13723e */ /* 0x001fc600048070ff */
[----:B------:R2:W-:Y:S04]  /*7a00*/  @!P4 STG.E.U8 desc[UR18][R12.64+0x78], R15 ;  /* 0x0000780f0c00c986 */ /* 0x0005e8000c101112 */
[----:B------:R2:W-:Y:S04]  /*7a10*/  @!P1 STG.E.U8 desc[UR18][R12.64+0x79], R19 ;  /* 0x000079130c009986 */ /* 0x0005e8000c101112 */
[----:B------:R2:W-:Y:S04]  /*7a20*/  @!P6 STG.E.U8 desc[UR18][R10.64+0x78], R17 ;  /* 0x000078110a00e986 */ /* 0x0005e8000c101112 */
[----:B------:R2:W-:Y:S02]  /*7a30*/  @!P0 STG.E.U8 desc[UR18][R10.64+0x79], R23 ;  /* 0x000079170a008986 */ /* 0x0005e4000c101112 */
.L_x_168:
[----:B------:R-:W-:Y:S05]  /*7a40*/  BSYNC B0 ;  /* 0x0000000000007941 */ /* 0x000fea0003800000 */
.L_x_38:
[----:B------:R-:W-:Y:S01]  /*7a50*/  ULDC UR6, c[0x0][0xc] ;  /* 0x0000030000067ab9 */ /* 0x000fe20000000800 */
[----:B------:R-:W-:Y:S01]  /*7a60*/  ULDC UR7, c[0x0][0x10] ;  /* 0x0000040000077ab9 */ /* 0x000fe20000000800 */
[----:B0-2--5:R-:W0:Y:S01]  /*7a70*/  LDC R7, c[0x0][0x14] ;  /* 0x00000500ff077b82 */ /* 0x025e220000000800 */
[----:B------:R-:W-:Y:S01]  /*7a80*/  UIMAD.WIDE.U32 UR6, UR6, UR7, URZ ;  /* 0x00000007060672a5 */ /* 0x000fe2000f8e003f */
[----:B----4-:R-:W-:Y:S01]  /*7a90*/  PRMT R10, RZ, 0x7610, R10 ;  /* 0x00007610ff0a7816 */ /* 0x010fe2000000000a */
[----:B------:R-:W-:-:S04]  /*7aa0*/  IMAD.MOV.U32 R11, RZ, RZ, -0x1 ;  /* 0xffffffffff0b7424 */ /* 0x000fc800078e00ff */
[----:B0-----:R-:W-:-:S04]  /*7ab0*/  IMAD.WIDE.U32 R2, R7, UR6, R2 ;  /* 0x0000000607027c25 */ /* 0x001fc8000f8e0002 */
[----:B------:R-:W-:Y:S01]  /*7ac0*/  IMAD R7, R7, UR7, RZ ;  /* 0x0000000707077c24 */ /* 0x000fe2000f8e02ff */
[----:B------:R-:W-:Y:S02]  /*7ad0*/  ULDC.64 UR6, c[0x0][0x650] ;  /* 0x0001940000067ab9 */ /* 0x000fe40000000a00 */
[----:B------:R-:W-:Y:S01]  /*7ae0*/  ISETP.GE.U32.AND P0, PT, R2, UR6, PT ;  /* 0x0000000602007c0c */ /* 0x000fe2000bf06070 */
[----:B------:R-:W-:Y:S02]  /*7af0*/  IMAD.IADD R3, R3, 0x1, R7 ;  /* 0x0000000103037824 */ /* 0x000fe400078e0207 */
[----:B------:R-:W-:-:S03]  /*7b00*/  IMAD.MOV.U32 R7, RZ, RZ, -0x1 ;  /* 0xffffffffff077424 */ /* 0x000fc600078e00ff */
[----:B------:R-:W-:-:S13]  /*7b10*/  ISETP.GE.U32.AND.EX P0, PT, R3, UR7, PT, P0 ;  /* 0x0000000703007c0c */ /* 0x000fda000bf06100 */
[----:B------:R-:W-:Y:S05]  /*7b20*/  @P0 BRA `(.L_x_169) ;  /* 0x0000000400600947 */ /* 0x000fea0003800000 */
[----:B------:R-:W0:Y:S01]  /*7b30*/  S2R R22, SR_CTAID.X ;  /* 0x0000000000167919 */ /* 0x000e220000002500 */
[----:B------:R-:W2:Y:S01]  /*7b40*/  LDC.64 R16, c[0x0][0x628] ;  /* 0x00018a00ff107b82 */ /* 0x000ea20000000a00 */
[----:B------:R-:W-:Y:S01]  /*7b50*/  ULDC UR6, c[0x0][0x150] ;  /* 0x0000540000067ab9 */ /* 0x000fe20000000800 */
[----:B------:R-:W-:Y:S01]  /*7b60*/  IMAD.MOV.U32 R14, RZ, RZ, R2 ;  /* 0x000000ffff0e7224 */ /* 0x000fe200078e0002 */
[----:B------:R-:W4:Y:S01]  /*7b70*/  S2R R24, SR_CTAID.Y ;  /* 0x0000000000187919 */ /* 0x000f220000002600 */
[----:B------:R-:W-:-:S04]  /*7b80*/  IMAD.MOV.U32 R15, RZ, RZ, R3 ;  /* 0x000000ffff0f7224 */ /* 0x000fc800078e0003 */
[----:B------:R-:W1:Y:S08]  /*7b90*/  LDC R25, c[0x0][0x144] ;  /* 0x00005100ff197b82 */ /* 0x000e700000000800 */
[----:B------:R-:W1:Y:S08]  /*7ba0*/  LDC R18, c[0x0][0x630] ;  /* 0x00018c00ff127b82 */ /* 0x000e700000000800 */
[----:B------:R-:W1:Y:S01]  /*7bb0*/  LDC.64 R20, c[0x0][0x620] ;  /* 0x00018800ff147b82 */ /* 0x000e620000000a00 */
[----:B--2---:R-:W-:-:S04]  /*7bc0*/  ISETP.NE.U32.AND P0, PT, R16, RZ, PT ;  /* 0x000000ff1000720c */ /* 0x004fc80003f05070 */
[----:B------:R-:W-:Y:S02]  /*7bd0*/  ISETP.NE.AND.EX P0, PT, R17, RZ, PT, P0 ;  /* 0x000000ff1100720c */ /* 0x000fe40003f05300 */
[----:B0-----:R-:W-:-:S05]  /*7be0*/  I2FP.F32.U32 R7, R22 ;  /* 0x0000001600077245 */ /* 0x001fca0000201000 */
[----:B------:R-:W-:-:S04]  /*7bf0*/  FMUL R7, R7, UR6 ;  /* 0x0000000607077c20 */ /* 0x000fc80008400000 */
[----:B------:R0:W2:Y:S02]  /*7c00*/  F2I.U32.TRUNC.NTZ R23, R7 ;  /* 0x0000000700177305 */ /* 0x0000a4000020f000 */
[----:B----4-:R-:W-:Y:S05]  /*7c10*/  @!P0 BRA `(.L_x_170) ;  /* 0x0000000000288947 */ /* 0x010fea0003800000 */
[----:B0-----:R-:W0:Y:S02]  /*7c20*/  LDC R7, c[0x0][0x634] ;  /* 0x00018d00ff077b82 */ /* 0x001e240000000800 */
        /* <DEDUP_REMOVED lines=9> */
.L_x_170:
[-CC-:B-1----:R-:W-:Y:S01]  /*7cc0*/  SHF.R.U64 R19, R14, R18.reuse, R15.reuse ;  /* 0x000000120e137219 */ /* 0x182fe2000000120f */
[----:B------:R-:W1:Y:S01]  /*7cd0*/  LDC.64 R30, c[0x0][0x640] ;  /* 0x00019000ff1e7b82 */ /* 0x000e620000000a00 */
[----:B0-----:R-:W-:Y:S01]  /*7ce0*/  SHF.R.U32.HI R7, RZ, R18, R15 ;  /* 0x00000012ff077219 */ /* 0x001fe2000001160f */
[----:B--2---:R-:W-:Y:S01]  /*7cf0*/  IMAD.MOV R23, RZ, RZ, -R23 ;  /* 0x000000ffff177224 */ /* 0x004fe200078e0a17 */
[----:B------:R-:W-:Y:S01]  /*7d00*/  IADD3 R13, P0, RZ, -R19, RZ ;  /* 0x80000013ff0d7210 */ /* 0x000fe20007f1e0ff */
[----:B------:R-:W-:Y:S02]  /*7d10*/  ULDC UR6, c[0x0][0x154] ;  /* 0x0000550000067ab9 */ /* 0x000fe40000000800 */
[----:B------:R-:W-:Y:S02]  /*7d20*/  IMAD R25, R25, R23, R22 ;  /* 0x0000001719197224 */ /* 0x000fe400078e0216 */
[----:B------:R-:W0:Y:S01]  /*7d30*/  LDC R14, c[0x0][0x618] ;  /* 0x00018600ff0e7b82 */ /* 0x000e220000000800 */
[----:B------:R-:W-:-:S02]  /*7d40*/  IMAD.X R7, RZ, RZ, ~R7, P0 ;  /* 0x000000ffff077224 */ /* 0x000fc400000e0e07 */
[----:B------:R-:W-:-:S04]  /*7d50*/  IMAD.WIDE.U32 R10, R13, R20, R2 ;  /* 0x000000140d0a7225 */ /* 0x000fc800078e0002 */
[----:B------:R-:W-:Y:S01]  /*7d60*/  IMAD R12, R7, R20, RZ ;  /* 0x00000014070c7224 */ /* 0x000fe200078e02ff */
[----:B---3--:R-:W2:Y:S03]  /*7d70*/  LDC R26, c[0x0][0x608] ;  /* 0x00018200ff1a7b82 */ /* 0x008ea60000000800 */
[----:B------:R-:W-:Y:S02]  /*7d80*/  IMAD R7, R13, R21, R12 ;  /* 0x000000150d077224 */ /* 0x000fe400078e020c */
[----:B------:R-:W-:Y:S02]  /*7d90*/  IMAD.MOV.U32 R13, RZ, RZ, 0x1 ;  /* 0x00000001ff0d7424 */ /* 0x000fe400078e00ff */
[----:B------:R-:W-:Y:S01]  /*7da0*/  IMAD.IADD R7, R11, 0x1, R7 ;  /* 0x000000010b077824 */ /* 0x000fe200078e0207 */
[----:B------:R-:W3:Y:S01]  /*7db0*/  LDC R28, c[0x0][0x658] ;  /* 0x00019600ff1c7b82 */ /* 0x000ee20000000800 */
[----:B------:R-:W-:-:S02]  /*7dc0*/  I2FP.F32.U32 R11, R24 ;  /* 0x00000018000b7245 */ /* 0x000fc40000201000 */
[----:B-1----:R-:W-:-:S03]  /*7dd0*/  ISETP.NE.U32.AND P0, PT, R30, RZ, PT ;  /* 0x000000ff1e00720c */ /* 0x002fc60003f05070 */
[----:B------:R-:W-:Y:S01]  /*7de0*/  FMUL R12, R11, UR6 ;  /* 0x000000060b0c7c20 */ /* 0x000fe20008400000 */
[----:B------:R-:W-:Y:S01]  /*7df0*/  ISETP.NE.AND.EX P0, PT, R31, RZ, PT, P0 ;  /* 0x000000ff1f00720c */ /* 0x000fe20003f05300 */
[----:B------:R-:W1:Y:S01]  /*7e00*/  LDC R23, c[0x0][0x148] ;  /* 0x00005200ff177b82 */ /* 0x000e620000000800 */
[-CC-:B0-----:R-:W-:Y:S01]  /*7e10*/  SHF.R.U64 R18, R10, R14.reuse, R7.reuse ;  /* 0x0000000e0a127219 */ /* 0x181fe20000001207 */
[----:B------:R0:W4:Y:S01]  /*7e20*/  F2I.U32.TRUNC.NTZ R20, R12 ;  /* 0x0000000c00147305 */ /* 0x000122000020f000 */
[----:B------:R-:W-:Y:S01]  /*7e30*/  SHF.R.U32.HI R7, RZ, R14, R7 ;  /* 0x0000000eff077219 */ /* 0x000fe20000011607 */
[----:B------:R-:W-:-:S04]  /*7e40*/  IMAD.MOV.U32 R11, RZ, RZ, -0x1 ;  /* 0xffffffffff0b7424 */ /* 0x000fc800078e00ff */
[----:B------:R-:W0:Y:S01]  /*7e50*/  LDC R22, c[0x0][0x600] ;  /* 0x00018000ff167b82 */ /* 0x000e220000000800 */
[-CC-:B--2---:R-:W-:Y:S02]  /*7e60*/  SHF.R.U64 R16, R18, R26.reuse, R7.reuse ;  /* 0x0000001a12107219 */ /* 0x184fe40000001207 */
[----:B------:R-:W-:-:S05]  /*7e70*/  SHF.R.U32.HI R7, RZ, R26, R7 ;  /* 0x0000001aff077219 */ /* 0x000fca0000011607 */
[----:B------:R-:W2:Y:S01]  /*7e80*/  LDC R29, c[0x0][0x648] ;  /* 0x00019200ff1d7b82 */ /* 0x000ea20000000800 */
[-C--:B---3--:R-:W-:Y:S02]  /*7e90*/  SHF.L.U32 R10, R11, R28.reuse, RZ ;  /* 0x0000001c0b0a7219 */ /* 0x088fe400000006ff */
[--C-:B------:R-:W-:Y:S02]  /*7ea0*/  SHF.R.U64 R21, R16, R28, R7.reuse ;  /* 0x0000001c10157219 */ /* 0x100fe40000001207 */
[----:B------:R-:W-:Y:S02]  /*7eb0*/  LOP3.LUT R27, RZ, R10, RZ, 0x33, !PT ;  /* 0x0000000aff1b7212 */ /* 0x000fe400078e33ff */
[-C--:B------:R-:W-:Y:S01]  /*7ec0*/  SHF.R.U32.HI R11, RZ, R28.reuse, R7 ;  /* 0x0000001cff0b7219 */ /* 0x080fe20000011607 */
[----:B------:R-:W3:Y:S01]  /*7ed0*/  LDC R32, c[0x0][0x638] ;  /* 0x00018e00ff207b82 */ /* 0x000ee20000000800 */
[----:B------:R-:W-:Y:S01]  /*7ee0*/  SHF.L.U32 R26, R13, R28, RZ ;  /* 0x0000001c0d1a7219 */ /* 0x000fe200000006ff */
[----:B------:R-:W-:-:S06]  /*7ef0*/  IMAD.MOV.U32 R10, RZ, RZ, R21 ;  /* 0x000000ffff0a7224 */ /* 0x000fcc00078e0015 */
[----:B------:R-:W0:Y:S01]  /*7f00*/  LDC R33, c[0x0][0x610] ;  /* 0x00018400ff217b82 */ /* 0x000e220000000800 */
[----:B----4-:R-:W-:Y:S05]  /*7f10*/  @!P0 BRA `(.L_x_171) ;  /* 0x0000000000288947 */ /* 0x010fea0003800000 */
[----:B------:R-:W4:Y:S02]  /*7f20*/  LDC R10, c[0x0][0x64c] ;  /* 0x00019300ff0a7b82 */ /* 0x000f240000000800 */
[----:B----4-:R-:W-:-:S05]  /*7f30*/  IADD3 R7, P0, R21, R10, RZ ;  /* 0x0000000a15077210 */ /* 0x010fca0007f1e0ff */
[----:B------:R-:W-:-:S04]  /*7f40*/  IMAD.X R17, RZ, RZ, R11, P0 ;  /* 0x000000ffff117224 */ /* 0x000fc800000e060b */
[----:B------:R-:W-:-:S04]  /*7f50*/  IMAD.WIDE.U32 R10, R17, R30, RZ ;  /* 0x0000001e110a7225 */ /* 0x000fc800078e00ff */
[----:B0-----:R-:W-:-:S04]  /*7f60*/  IMAD.WIDE.U32 R12, P0, R7, R31, R10 ;  /* 0x0000001f070c7225 */ /* 0x001fc8000780000a */
[----:B------:R-:W-:-:S04]  /*7f70*/  IMAD.WIDE.U32 R10, R7, R30, RZ ;  /* 0x0000001e070a7225 */ /* 0x000fc800078e00ff */
[----:B------:R-:W-:Y:S01]  /*7f80*/  IMAD.X R15, RZ, RZ, RZ, P0 ;  /* 0x000000ffff0f7224 */ /* 0x000fe200000e06ff */
[----:B------:R-:W-:Y:S01]  /*7f90*/  IADD3 RZ, P0, R11, R12, RZ ;  /* 0x0000000c0bff7210 */ /* 0x000fe20007f1e0ff */
[----:B------:R-:W-:-:S04]  /*7fa0*/  IMAD.MOV.U32 R14, RZ, RZ, R13 ;  /* 0x000000ffff0e7224 */ /* 0x000fc800078e000d */
[----:B------:R-:W-:-:S08]  /*7fb0*/  IMAD.WIDE.U32.X R10, R17, R31, R14, P0 ;  /* 0x0000001f110a7225 */ /* 0x000fd000000e040e */
.L_x_171:
[----:B--2---:R-:W-:Y:S01]  /*7fc0*/  SHF.R.U64 R7, R10, R29, R11 ;  /* 0x0000001d0a077219 */ /* 0x004fe2000000120b */
[----:B0-----:R-:W-:Y:S01]  /*7fd0*/  VIADD R11, R22, 0xffffffff ;  /* 0xffffffff160b7836 */ /* 0x001fe20000000000 */
[----:B------:R-:W-:Y:S01]  /*7fe0*/  LOP3.LUT R28, R16, R27, RZ, 0xc0, !PT ;  /* 0x0000001b101c7212 */ /* 0x000fe200078ec0ff */
[----:B------:R-:W-:Y:S02]  /*7ff0*/  IMAD.MOV R20, RZ, RZ, -R20 ;  /* 0x000000ffff147224 */ /* 0x000fe400078e0a14 */
[----:B------:R-:W-:Y:S01]  /*8000*/  IMAD.MOV R10, RZ, RZ, -R7 ;  /* 0x000000ffff0a7224 */ /* 0x000fe200078e0a07 */
[----:B------:R-:W-:Y:S01]  /*8010*/  LOP3.LUT R18, R18, R11, RZ, 0xc0, !PT ;  /* 0x0000000b12127212 */ /* 0x000fe200078ec0ff */
[----:B------:R-:W-:Y:S02]  /*8020*/  IMAD R28, R26, R7, R28 ;  /* 0x000000071a1c7224 */ /* 0x000fe400078e021c */
[----:B-1----:R-:W-:Y:S02]  /*8030*/  @P2 IMAD R25, R23, R20, R24 ;  /* 0x0000001417192224 */ /* 0x002fe400078e0218 */
[----:B---3--:R-:W-:-:S02]  /*8040*/  IMAD R7, R10, R32, R21 ;  /* 0x000000200a077224 */ /* 0x008fc400078e0215 */
[----:B------:R-:W-:Y:S02]  /*8050*/  IMAD R28, R28, R33, R25 ;  /* 0x000000211c1c7224 */ /* 0x000fe400078e0219 */
[----:B------:R-:W-:Y:S02]  /*8060*/  IMAD R7, R7, R22, R18 ;  /* 0x0000001607077224 */ /* 0x000fe400078e0212 */
[----:B------:R-:W-:-:S03]  /*8070*/  IMAD.MOV.U32 R10, RZ, RZ, 0x1 ;  /* 0x00000001ff0a7424 */ /* 0x000fc600078e00ff */
[----:B------:R-:W-:Y:S02]  /*8080*/  SEL R11, R7, R28, !P2 ;  /* 0x0000001c070b7207 */ /* 0x000fe40005000000 */
[----:B------:R-:W-:Y:S01]  /*8090*/  SEL R28, R28, R7, !P2 ;  /* 0x000000071c1c7207 */ /* 0x000fe20005000000 */
[----:B------:R-:W-:-:S07]  /*80a0*/  IMAD.MOV.U32 R7, RZ, RZ, R19 ;  /* 0x000000ffff077224 */ /* 0x000fce00078e0013 */
.L_x_169:
[----:B------:R-:W-:Y:S01]  /*80b0*/  LOP3.LUT P0, RZ, R10, 0xff, RZ, 0xc0, !PT ;  /* 0x000000ff0aff7812 */ /* 0x000fe2000780c0ff */
[----:B------:R-:W-:-:S12]  /*80c0*/  IMAD.MOV.U32 R10, RZ, RZ, R28 ;  /* 0x000000ffff0a7224 */ /* 0x000fd800078e001c */
[----:B------:R-:W-:Y:S05]  /*80d0*/  @P0 BRA `(.L_x_172) ;  /* 0xffffff9400100947 */ /* 0x000fea000383ffff */
[----:B------:R-:W-:Y:S05]  /*80e0*/  EXIT ;  /* 0x000000000000794d */ /* 0x000fea0003800000 */
.L_x_8:
        /* <DEDUP_REMOVED lines=26> */
.L_x_174:
[----:B------:R-:W0:Y:S01]  /*8290*/  LDC.64 R28, c[0x0][0x640] ;  /* 0x00019000ff1c7b82 */ /* 0x000e220000000a00 */
[-CC-:B------:R-:W-:Y:S01]  /*82a0*/  SHF.R.U64 R21, R16, R6.reuse, R17.reuse ;  /* 0x0000000610157219 */ /* 0x180fe20000001211 */
[----:B------:R-:W-:Y:S01]  /*82b0*/  IMAD.MOV.U32 R31, RZ, RZ, 0x1 ;  /* 0x00000001ff1f7424 */ /* 0x000fe200078e00ff */
[----:B------:R-:W-:Y:S02]  /*82c0*/  SHF.R.U32.HI R5, RZ, R6, R17 ;  /* 0x00000006ff057219 */ /* 0x000fe40000011611 */
        /* <DEDUP_REMOVED lines=9> */
[----:B0-----:R-:W-:Y:S01]  /*8360*/  ISETP.NE.U32.AND P0, PT, R28, RZ, PT ;  /* 0x000000ff1c00720c */ /* 0x001fe20003f05070 */
[----:B------:R-:W-:-:S03]  /*8370*/  IMAD.MOV.U32 R11, RZ, RZ, -0x1 ;  /* 0xffffffffff0b7424 */ /* 0x000fc600078e00ff */
[----:B------:R-:W-:Y:S02]  /*8380*/  ISETP.NE.AND.EX P0, PT, R29, RZ, PT, P0 ;  /* 0x000000ff1d00720c */ /* 0x000fe40003f05300 */
[----:B------:R-:W0:Y:S01]  /*8390*/  LDC R24, c[0x0][0x600] ;  /* 0x00018000ff187b82 */ /* 0x000e220000000800 */
[-CC-:B-1----:R-:W-:Y:S02]  /*83a0*/  SHF.R.U64 R18, R10, R14.reuse, R5.reuse ;  /* 0x0000000e0a127219 */ /* 0x182fe40000001205 */
[----:B------:R-:W-:-:S05]  /*83b0*/  SHF.R.U32.HI R5, RZ, R14, R5 ;  /* 0x0000000eff057219 */ /* 0x000fca0000011605 */
        /* <DEDUP_REMOVED lines=21> */
.L_x_175:
[----:B-1----:R-:W-:Y:S01]  /*8510*/  SHF.R.U64 R6, R10, R25, R11 ;  /* 0x000000190a067219 */ /* 0x002fe2000000120b */
[----:B0-----:R-:W-:Y:S01]  /*8520*/  VIADD R11, R24, 0xffffffff ;  /* 0xffffffff180b7836 */ /* 0x001fe20000000000 */
[----:B------:R-:W-:Y:S01]  /*8530*/  SHF.L.U32 R9, R31, R26, RZ ;  /* 0x0000001a1f097219 */ /* 0x000fe200000006ff */
[----:B------:R-:W-:Y:S01]  /*8540*/  @P2 IMAD R12, R13, R20, R8 ;  /* 0x000000140d0c2224 */ /* 0x000fe200078e0208 */
[----:B------:R-:W-:Y:S01]  /*8550*/  LOP3.LUT R5, R22, R33, RZ, 0xc0, !PT ;  /* 0x0000002116057212 */ /* 0x000fe200078ec0ff */
[----:B------:R-:W-:Y:S01]  /*8560*/  IMAD.MOV R10, RZ, RZ, -R6 ;  /* 0x000000ffff0a7224 */ /* 0x000fe200078e0a06 */
[----:B------:R-:W-:Y:S01]  /*8570*/  LOP3.LUT R18, R18, R11, RZ, 0xc0, !PT ;  /* 0x0000000b12127212 */ /* 0x000fe200078ec0ff */
[----:B------:R-:W-:Y:S02]  /*8580*/  IMAD.MOV.U32 R8, RZ, RZ, 0x1 ;  /* 0x00000001ff087424 */ /* 0x000fe400078e00ff */
[----:B------:R-:W-:Y:S02]  /*8590*/  IMAD R9, R9, R6, R5 ;  /* 0x0000000609097224 */ /* 0x000fe400078e0205 */
[----:B--2---:R-:W-:-:S02]  /*85a0*/  IMAD R5, R10, R27, R23 ;  /* 0x0000001b0a057224 */ /* 0x004fc400078e0217 */
[----:B---3--:R-:W-:Y:S02]  /*85b0*/  IMAD R6, R9, R30, R12 ;  /* 0x0000001e09067224 */ /* 0x008fe400078e020c */
[----:B------:R-:W-:Y:S01]  /*85c0*/  IMAD R9, R5, R24, R18 ;  /* 0x0000001805097224 */ /* 0x000fe200078e0212 */
[----:B------:R-:W-:Y:S01]  /*85d0*/  PRMT R5, R8, 0x7610, R5 ;  /* 0x0000761008057816 */ /* 0x000fe20000000005 */
[----:B------:R-:W-:-:S03]  /*85e0*/  IMAD.MOV.U32 R16, RZ, RZ, R21 ;  /* 0x000000ffff107224 */ /* 0x000fc600078e0015 */
[----:B------:R-:W-:Y:S02]  /*85f0*/  SEL R17, R9, R6, !P2 ;  /* 0x0000000609117207 */ /* 0x000fe40005000000 */
[----:B------:R-:W-:-:S07]  /*8600*/  SEL R6, R6, R9, !P2 ;  /* 0x0000000906067207 */ /* 0x000fce0005000000 */
.L_x_173:
[----:B------:R-:W-:-:S08]  /*8610*/  NOP ;  /* 0x0000000000007918 */ /* 0x000fd00000000000 */
[----:B------:R-:W0:-:S00]  /*8620*/  USETMAXREG.DEALLOC.CTAPOOL 0x28 ;  /* 0x00000028000079c8 */ /* 0x000e0000080e0500 */
[----:B0-----:R-:W-:-:S13]  /*8630*/  ISETP.NE.AND P0, PT, R7, RZ, PT ;  /* 0x000000ff0700720c */ /* 0x001fda0003f05270 */
[----:B------:R-:W-:Y:S05]  /*8640*/  @P0 EXIT ;  /* 0x000000000000094d */ /* 0x000fea0003800000 */
[----:B------:R-:W-:Y:S01]  /*8650*/  LOP3.LUT P0, RZ, R5, 0xff, RZ, 0xc0, !PT ;  /* 0x000000ff05ff7812 */ /* 0x000fe2000780c0ff */
[----:B------:R-:W-:Y:S02]  /*8660*/  IMAD.MOV.U32 R11, RZ, RZ, 0x1 ;  /* 0x00000001ff0b7424 */ /* 0x000fe400078e00ff */
[----:B------:R-:W-:-:S10]  /*8670*/  IMAD.MOV.U32 R5, RZ, RZ, RZ ;  /* 0x000000ffff057224 */ /* 0x000fd400078e00ff */
[----:B------:R-:W-:Y:S05]  /*8680*/  @!P0 BRA `(.L_x_176) ;  /* 0x0000000c00308947 */ /* 0x000fea0003800000 */
[----:B------:R-:W0:Y:S01]  /*8690*/  LDC R5, c[0x0][0x28c] ;  /* 0x0000a300ff057b82 */ /* 0x000e220000000800 */
[----:B------:R-:W-:Y:S01]  /*86a0*/  ULDC UR6, c[0x0][0x658] ;  /* 0x0001960000067ab9 */ /* 0x000fe20000000800 */
[----:B------:R-:W-:Y:S01]  /*86b0*/  UMOV UR9, 0xffffffff ;  /* 0xffffffff00097882 */ /* 0x000fe20000000000 */
[----:B------:R-:W-:Y:S01]  /*86c0*/  ULDC UR8, c[0x0][0xc] ;  /* 0x0000030000087ab9 */ /* 0x000fe20000000800 */
[----:B------:R-:W-:Y:S01]  /*86d0*/  USHF.L.U32 UR11, UR9, UR6, URZ ;  /* 0x00000006090b7299 */ /* 0x000fe2000800063f */
[----:B------:R-:W-:Y:S01]  /*86e0*/  BSSY B0, `(.L_x_176) ;  /* 0x00000c6000007945 */ /* 0x000fe20003800000 */
[----:B------:R-:W-:Y:S01]  /*86f0*/  UMOV UR10, 0x1 ;  /* 0x00000001000a7882 */ /* 0x000fe20000000000 */
[----:B------:R-:W-:Y:S01]  /*8700*/  ULDC UR9, c[0x0][0x10] ;  /* 0x0000040000097ab9 */ /* 0x000fe20000000800 */
[----:B------:R-:W1:Y:S01]  /*8710*/  S2UR UR4, SR_CgaCtaId ;  /* 0x00000000000479c3 */ /* 0x000e620000008800 */
[----:B------:R-:W-:Y:S01]  /*8720*/  UIMAD.WIDE.U32 UR8, UR8, UR9, URZ ;  /* 0x00000009080872a5 */ /* 0x000fe2000f8e003f */
[----:B------:R-:W-:Y:S01]  /*8730*/  IMAD.MOV.U32 R14, RZ, RZ, 0x1 ;  /* 0x00000001ff0e7424 */ /* 0x000fe200078e00ff */
[----:B------:R-:W-:Y:S01]  /*8740*/  USHF.L.U32 UR6, UR10, UR6, URZ ;  /* 0x000000060a067299 */ /* 0x000fe2000800063f */
[----:B------:R-:W-:Y:S01]  /*8750*/  LOP3.LUT R15, R4, 0x2, RZ, 0xfc, !PT ;  /* 0x00000002040f7812 */ /* 0x000fe200078efcff */
[----:B------:R-:W-:Y:S01]  /*8760*/  IMAD.MOV.U32 R11, RZ, RZ, 0x1 ;  /* 0x00000001ff0b7424 */ /* 0x000fe200078e00ff */
[----:B------:R-:W-:Y:S01]  /*8770*/  ULDC UR10, c[0x0][0x14] ;  /* 0x00000500000a7ab9 */ /* 0x000fe20000000800 */
[----:B------:R-:W-:Y:S01]  /*8780*/  ULDC UR5, c[0x0][0x600] ;  /* 0x0001800000057ab9 */ /* 0x000fe20000000800 */
[----:B------:R-:W-:-:S02]  /*8790*/  UIMAD.WIDE.U32 UR22, UR8, UR10, URZ ;  /* 0x0000000a081672a5 */ /* 0x000fc4000f8e003f */
[----:B------:R-:W-:Y:S02]  /*87a0*/  UIMAD UR13, UR9, UR10, URZ ;  /* 0x0000000a090d72a4 */ /* 0x000fe4000f8e023f */
[----:B------:R-:W-:Y:S02]  /*87b0*/  UIADD3 UR5, UR5, -0x1, URZ ;  /* 0xffffffff05057890 */ /* 0x000fe4000fffe03f */
[----:B------:R-:W-:Y:S01]  /*87c0*/  ULOP3.LUT UR19, URZ, UR11, URZ, 0x33, !UPT ;  /* 0x0000000b3f137292 */ /* 0x000fe2000f8e333f */
[----:B0-----:R-:W-:Y:S01]  /*87d0*/  VIADD R5, R5, 0x1f ;  /* 0x0000001f05057836 */ /* 0x001fe20000000000 */
[----:B------:R-:W-:Y:S01]  /*87e0*/  UIADD3 UR13, UR23, UR13, URZ ;  /* 0x0000000d170d7290 */ /* 0x000fe2000fffe03f */
[----:B------:R-:W-:-:S03]  /*87f0*/  ULDC.64 UR24, c[0x0][0x198] ;  /* 0x0000660000187ab9 */ /* 0x000fc60000000a00 */
[----:B------:R-:W-:Y:S01]  /*8800*/  SHF.R.S32.HI R8, RZ, 0x1f, R5 ;  /* 0x0000001fff087819 */ /* 0x000fe20000011405 */
[----:B-1----:R-:W-:-:S03]  /*8810*/  USHF.L.U32 UR7, UR4, 0x5, URZ ;  /* 0x0000000504077899 */ /* 0x002fc6000800063f */
[----:B------:R-:W-:Y:S01]  /*8820*/  LEA.HI R8, R8, R5, RZ, 0x5 ;  /* 0x0000000508087211 */ /* 0x000fe200078f28ff */
[----:B------:R-:W-:Y:S01]  /*8830*/  IMAD.MOV.U32 R5, RZ, RZ, RZ ;  /* 0x000000ffff057224 */ /* 0x000fe200078e00ff */
[----:B------:R-:W-:Y:S02]  /*8840*/  USHF.L.U32 UR4, UR4, 0xa, URZ ;  /* 0x0000000a04047899 */ /* 0x000fe4000800063f */
[----:B------:R-:W-:Y:S01]  /*8850*/  SHF.R.S32.HI R12, RZ, 0x5, R8 ;  /* 0x00000005ff0c7819 */ /* 0x000fe20000011408 */
[----:B------:R-:W-:-:S04]  /*8860*/  ULOP3.LUT UR7, UR7, 0x60, URZ, 0xc0, !UPT ;  /* 0x0000006007077892 */ /* 0x000fc8000f8ec03f */
[----:B------:R-:W-:-:S08]  /*8870*/  VIADD R10, R12, 0x1 ;  /* 0x000000010c0a7836 */ /* 0x000fd00000000000 */
.L_x_187:
[----:B------:R-:W-:-:S03]  /*8880*/  UMOV UR8, 0xffffffff ;  /* 0xffffffff00087882 */ /* 0x000fc60000000000 */
[----:B------:R-:W-:Y:S05]  /*8890*/  BRA.DIV UR8, `(.L_x_177) ;  /* 0x0000001a08fc7947 */ /* 0x000fea000b800000 */
[----:B------:R-:W-:-:S13]  /*88a0*/  ELECT P0, URZ, PT ;  /* 0x00000000003f782f */ /* 0x000fda0003800000 */
.L_x_222:
[----:B------:R-:W0:Y:S01]  /*88b0*/  LDC R7, c[0x0][0x28c] ;  /* 0x0000a300ff077b82 */ /* 0x000e220000000800 */
[----:B------:R-:W-:Y:S01]  /*88c0*/  BSSY B1, `(.L_x_178) ;  /* 0x0000037000017945 */ /* 0x000fe20003800000 */
[----:B0-----:R-:W-:-:S13]  /*88d0*/  ISETP.LT.OR P0, PT, R7, 0x1, !P0 ;  /* 0x000000010700780c */ /* 0x001fda0004701670 */
[----:B------:R-:W-:Y:S05]  /*88e0*/  @P0 BRA `(.L_x_179) ;  /* 0x0000000000d00947 */ /* 0x000fea0003800000 */
[----:B------:R-:W-:Y:S01]  /*88f0*/  IMAD.SHL.U32 R19, R6, 0x80, RZ ;  /* 0x0000008006137824 */ /* 0x000fe200078e00ff */
[----:B------:R-:W-:Y:S01]  /*8900*/  LEA R17, R17, UR7, 0x7 ;  /* 0x0000000711117c11 */ /* 0x000fe2000f8e38ff */
[----:B------:R-:W-:Y:S02]  /*8910*/  IMAD.MOV.U32 R20, RZ, RZ, RZ ;  /* 0x000000ffff147224 */ /* 0x000fe400078e00ff */
[----:B------:R-:W-:Y:S02]  /*8920*/  IMAD.MOV.U32 R6, RZ, RZ, R10 ;  /* 0x000000ffff067224 */ /* 0x000fe400078e000a */
[----:B------:R-:W-:Y:S02]  /*8930*/  IMAD.MOV.U32 R7, RZ, RZ, R11 ;  /* 0x000000ffff077224 */ /* 0x000fe400078e000b */
[----:B------:R-:W-:-:S07]  /*8940*/  IMAD.MOV.U32 R8, RZ, RZ, R5 ;  /* 0x000000ffff087224 */ /* 0x000fce00078e0005 */
.L_x_182:
[----:B------:R-:W0:Y:S01]  /*8950*/  S2R R18, SR_CgaCtaId ;  /* 0x0000000000127919 */ /* 0x000e220000008800 */
[----:B------:R-:W-:Y:S02]  /*8960*/  MOV R9, 0x400 ;  /* 0x0000040000097802 */ /* 0x000fe40000000f00 */
[----:B------:R-:W-:-:S13]  /*8970*/  LOP3.LUT P1, RZ, R0, 0x7f, RZ, 0xc0, !PT ;  /* 0x0000007f00ff7812 */ /* 0x000fda000782c0ff */
[----:B------:R-:W1:Y:S01]  /*8980*/  @!P1 LDC R13, c[0x0][0x500] ;  /* 0x00014000ff0d9b82 */ /* 0x000e620000000800 */
[----:B0-----:R-:W-:Y:S02]  /*8990*/  LEA R21, R18, R9, 0x18 ;  /* 0x0000000912157211 */ /* 0x001fe400078ec0ff */
[----:B------:R-:W-:-:S03]  /*89a0*/  SHF.L.U32 R9, R7, 0x1f, RZ ;  /* 0x0000001f07097819 */ /* 0x000fc600000006ff */
[----:B------:R-:W-:-:S04]  /*89b0*/  IMAD R18, R8, 0x8, R21 ;  /* 0x0000000808127824 */ /* 0x000fc800078e0215 */
[----:B------:R-:W0:Y:S02]  /*89c0*/  SYNCS.PHASECHK.TRANS64.TRYWAIT P0, [R18+URZ+0xe0], R9 ;  /* 0x0000e009120075a7 */ /* 0x000e24000800017f */
[----:B01----:R-:W-:Y:S05]  /*89d0*/  @!P0 BRA `(.L_x_180) ;  /* 0x0000001800cc8947 */ /* 0x003fea0003800000 */
.L_x_223:
[----:B0-----:R-:W-:Y:S01]  /*89e0*/  PRMT R9, R15, 0x9910, RZ ;  /* 0x000099100f097816 */ /* 0x001fe200000000ff */
[----:B------:R0:W-:Y:S03]  /*89f0*/  @!P1 SYNCS.ARRIVE.TRANS64 RZ, [R18+URZ], R13 ;  /* 0x0000000d12ff99a7 */ /* 0x0001e6000800003f */
[----:B------:R-:W-:-:S13]  /*8a00*/  ISETP.NE.AND P0, PT, R9, 0x2, PT ;  /* 0x000000020900780c */ /* 0x000fda0003f05270 */
[----:B0-----:R-:W-:Y:S05]  /*8a10*/  @P0 BRA `(.L_x_181) ;  /* 0x0000000000040947 */ /* 0x001fea0003800000 */
[----:B------:R-:W-:Y:S01]  /*8a20*/  BPT.TRAP 0x1 ;  /* 0x000000040000795c */ /* 0x000fe20000300000 */
.L_x_181:
[----:B------:R-:W-:Y:S01]  /*8a30*/  R2UR UR8, R8 ;  /* 0x00000000080872ca */ /* 0x000fe200000e0000 */
[----:B------:R-:W-:Y:S01]  /*8a40*/  VIADD R6, R6, 0xffffffff ;  /* 0xffffffff06067836 */ /* 0x000fe20000000000 */
[----:B------:R-:W-:Y:S01]  /*8a50*/  R2UR UR18, R21 ;  /* 0x00000000151272ca */ /* 0x000fe200000e0000 */
[----:B------:R-:W-:Y:S01]  /*8a60*/  UIADD3 UR14, UP0, UR24, 0xf0, URZ ;  /* 0x000000f0180e7890 */ /* 0x000fe2000ff1e03f */
[----:B------:R-:W-:Y:S01]  /*8a70*/  R2UR UR20, R19 ;  /* 0x00000000131472ca */ /* 0x000fe200000e0000 */
[----:B------:R-:W-:Y:S01]  /*8a80*/  UIADD3 UR26, UP1, UR24, 0x1f0, URZ ;  /* 0x000001f0181a7890 */ /* 0x000fe2000ff3e03f */
[----:B------:R-:W-:Y:S01]  /*8a90*/  R2UR UR9, R18 ;  /* 0x00000000120972ca */ /* 0x000fe200000e0000 */
[----:B------:R-:W-:Y:S01]  /*8aa0*/  UIADD3.X UR15, URZ, UR25, URZ, UP0, !UPT ;  /* 0x000000193f0f7290 */ /* 0x000fe200087fe43f */
[----:B------:R-:W-:Y:S01]  /*8ab0*/  R2UR UR10, R20 ;  /* 0x00000000140a72ca */ /* 0x000fe200000e0000 */
[----:B------:R-:W-:Y:S01]  /*8ac0*/  VIADD R8, R8, 0x1 ;  /* 0x0000000108087836 */ /* 0x000fe20000000000 */
[----:B------:R-:W-:Y:S01]  /*8ad0*/  R2UR UR12, R16 ;  /* 0x00000000100c72ca */ /* 0x000fe200000e0000 */
[----:B------:R-:W-:Y:S01]  /*8ae0*/  UIADD3.X UR27, URZ, UR25, URZ, UP1, !UPT ;  /* 0x000000193f1b7290 */ /* 0x000fe20008ffe43f */
[----:B------:R-:W-:Y:S01]  /*8af0*/  R2UR UR21, R17 ;  /* 0x00000000111572ca */ /* 0x000fe200000e0000 */
[----:B------:R-:W-:Y:S01]  /*8b00*/  USHF.L.U32 UR8, UR8, 0xc, URZ ;  /* 0x0000000c08087899 */ /* 0x000fe2000800063f */
[----:B------:R-:W-:Y:S01]  /*8b10*/  ISETP.GT.AND P1, PT, R6, 0x1, PT ;  /* 0x000000010600780c */ /* 0x000fe20003f24270 */
[----:B------:R-:W-:Y:S01]  /*8b20*/  UMOV UR16, 0x0 ;  /* 0x0000000000107882 */ /* 0x000fe20000000000 */
[----:B------:R-:W-:Y:S01]  /*8b30*/  UMOV UR17, 0x10000000 ;  /* 0x1000000000117882 */ /* 0x000fe20000000000 */
[----:B------:R-:W-:Y:S01]  /*8b40*/  ULOP3.LUT UR11, UR8, 0xc00, UR4, 0xf8, !UPT ;  /* 0x00000c00080b7892 */ /* 0x000fe2000f8ef804 */
[----:B------:R-:W-:Y:S01]  /*8b50*/  ISETP.NE.AND P0, PT, R8, 0x1c, PT ;  /* 0x0000001c0800780c */ /* 0x000fe20003f05270 */
[----:B------:R-:W-:Y:S01]  /*8b60*/  UIADD3 UR8, UR18, 0x280, UR8 ;  /* 0x0000028012087890 */ /* 0x000fe2000fffe008 */
[----:B------:R-:W-:Y:S01]  /*8b70*/  VIADD R20, R20, 0x20 ;  /* 0x0000002014147836 */ /* 0x000fe20000000000 */
[----:B------:R-:W-:Y:S01]  /*8b80*/  UIADD3 UR18, UR18, 0x1c280, UR11 ;  /* 0x0001c28012127890 */ /* 0x000fe2000fffe00b */
[----:B------:R-:W-:Y:S01]  /*8b90*/  SEL R18, RZ, 0x1, P0 ;  /* 0x00000001ff127807 */ /* 0x000fe20000000000 */
[----:B------:R-:W-:Y:S01]  /*8ba0*/  UMOV UR28, 0xf0000 ;  /* 0x000f0000001c7882 */ /* 0x000fe20000000000 */
[----:B------:R-:W-:Y:S01]  /*8bb0*/  UMOV UR11, UR20 ;  /* 0x00000014000b7c82 */ /* 0x000fe20008000000 */
[----:B------:R-:W-:-:S02]  /*8bc0*/  SEL R8, R8, RZ, P0 ;  /* 0x000000ff08087207 */ /* 0x000fc40000000000 */
[----:B------:R-:W-:Y:S01]  /*8bd0*/  LOP3.LUT R7, R7, R18, RZ, 0x3c, !PT ;  /* 0x0000001207077212 */ /* 0x000fe200078e3cff */
[----:B------:R0:W-:Y:S02]  /*8be0*/  UTMALDG.3D [UR8], [UR14], desc[UR16] ;  /* 0x000010080e0075b4 */ /* 0x0001e40008011000 */
[----:B0-----:R-:W-:Y:S01]  /*8bf0*/  UMOV UR8, UR18 ;  /* 0x0000001200087c82 */ /* 0x001fe20008000000 */
[----:B------:R-:W-:Y:S02]  /*8c00*/  UMOV UR11, UR21 ;  /* 0x00000015000b7c82 */ /* 0x000fe40008000000 */
[----:B------:R0:W-:Y:S02]  /*8c10*/  UTMALDG.3D.MULTICAST [UR8], [UR26], UR28, desc[UR16] ;  /* 0x000010081a0073b4 */ /* 0x0001e4000801181c */
[----:B0-----:R-:W-:Y:S05]  /*8c20*/  @P1 BRA `(.L_x_182) ;  /* 0xfffffffc00481947 */ /* 0x001fea000383ffff */
.L_x_179:
[----:B------:R-:W-:Y:S05]  /*8c30*/  BSYNC B1 ;  /* 0x0000000000017941 */ /* 0x000fea0003800000 */
.L_x_178:
[----:B------:R-:W-:Y:S01]  /*8c40*/  LOP3.LUT P3, RZ, R14, 0xff, RZ, 0xc0, !PT ;  /* 0x000000ff0eff7812 */ /* 0x000fe2000786c0ff */
[C---:B------:R-:W-:Y:S01]  /*8c50*/  IMAD.IADD R5, R12.reuse, 0x1, R5 ;  /* 0x000000010c057824 */ /* 0x040fe200078e0205 */
[----:B------:R-:W-:Y:S01]  /*8c60*/  ULDC.64 UR8, c[0x0][0x650] ;  /* 0x0001940000087ab9 */ /* 0x000fe20000000a00 */
[C---:B------:R-:W-:Y:S01]  /*8c70*/  ISETP.GE.U32.AND P1, PT, R12.reuse, 0x1c, PT ;  /* 0x0000001c0c00780c */ /* 0x040fe20003f26070 */
[----:B------:R-:W-:Y:S01]  /*8c80*/  BSSY B1, `(.L_x_183) ;  /* 0x0000069000017945 */ /* 0x000fe20003800000 */
[----:B------:R-:W-:Y:S01]  /*8c90*/  IMAD.MOV.U32 R17, RZ, RZ, -0x1 ;  /* 0xffffffffff117424 */ /* 0x000fe200078e00ff */
[----:B------:R-:W-:Y:S01]  /*8ca0*/  ISETP.GT.U32.AND P0, PT, R5, 0x1b, PT ;  /* 0x0000001b0500780c */ /* 0x000fe20003f04070 */
[----:B------:R-:W-:Y:S01]  /*8cb0*/  IMAD.MOV.U32 R16, RZ, RZ, -0x1 ;  /* 0xffffffffff107424 */ /* 0x000fe200078e00ff */
[----:B------:R-:W-:Y:S02]  /*8cc0*/  PRMT R14, RZ, 0x7610, R14 ;  /* 0x00007610ff0e7816 */ /* 0x000fe4000000000e */
[----:B------:R-:W-:-:S03]  /*8cd0*/  ISETP.LT.U32.AND P0, PT, R12, 0x1c, P0 ;  /* 0x0000001c0c00780c */ /* 0x000fc60000701070 */
[----:B------:R-:W0:Y:S01]  /*8ce0*/  @P3 S2R R7, SR_CgaCtaId ;  /* 0x0000000000073919 */ /* 0x000e220000008800 */
[----:B------:R-:W-:Y:S02]  /*8cf0*/  @P3 MOV R6, 0x400 ;  /* 0x0000040000063802 */ /* 0x000fe40000000f00 */
[----:B------:R-:W-:-:S04]  /*8d00*/  SEL R8, RZ, 0x1, !P0 ;  /* 0x00000001ff087807 */ /* 0x000fc80004000000 */
[----:B------:R-:W-:Y:S02]  /*8d10*/  LOP3.LUT R11, R11, R8, RZ, 0x3c, !PT ;  /* 0x000000080b0b7212 */ /* 0x000fe400078e3cff */
[----:B0-----:R-:W-:-:S04]  /*8d20*/  @P3 LEA R6, R7, R6, 0x18 ;  /* 0x0000000607063211 */ /* 0x001fc800078ec0ff */
[----:B------:R0:W-:Y:S01]  /*8d30*/  @P3 SYNCS.ARRIVE.TRANS64.A1T0 RZ, [R6+URZ+0x1d8], RZ ;  /* 0x0001d8ff06ff39a7 */ /* 0x0001e2000810003f */
[----:B------:R-:W-:-:S04]  /*8d40*/  IADD3 R2, P3, R2, UR22, RZ ;  /* 0x0000001602027c10 */ /* 0x000fc8000ff7e0ff */
[----:B------:R-:W-:Y:S02]  /*8d50*/  IADD3.X R3, R3, UR13, RZ, P3, !PT ;  /* 0x0000000d03037c10 */ /* 0x000fe40009ffe4ff */
[----:B------:R-:W-:Y:S02]  /*8d60*/  ISETP.GE.U32.AND P0, PT, R2, UR8, PT ;  /* 0x0000000802007c0c */ /* 0x000fe4000bf06070 */
[----:B0-----:R-:W-:Y:S02]  /*8d70*/  SHF.R.U32.HI R6, RZ, 0x2, R5 ;  /* 0x00000002ff067819 */ /* 0x001fe40000011605 */
[----:B------:R-:W-:-:S03]  /*8d80*/  ISETP.GE.U32.AND.EX P0, PT, R3, UR9, PT, P0 ;  /* 0x0000000903007c0c */ /* 0x000fc6000bf06100 */
[----:B------:R-:W-:-:S04]  /*8d90*/  IMAD.WIDE.U32 R6, R6, 0x24924925, RZ ;  /* 0x2492492506067825 */ /* 0x000fc800078e00ff */
[----:B------:R-:W-:Y:S01]  /*8da0*/  IMAD R5, R7, -0x1c, R5 ;  /* 0xffffffe407057824 */ /* 0x000fe200078e0205 */
[--C-:B------:R-:W-:Y:S01]  /*8db0*/  @P1 LOP3.LUT R11, R11, 0x1, R7.reuse, 0x78, !PT ;  /* 0x000000010b0b1812 */ /* 0x100fe200078e7807 */
[----:B------:R-:W-:Y:S01]  /*8dc0*/  IMAD.MOV.U32 R6, RZ, RZ, -0x1 ;  /* 0xffffffffff067424 */ /* 0x000fe200078e00ff */
[----:B------:R-:W-:-:S03]  /*8dd0*/  PRMT R7, RZ, 0x7610, R7 ;  /* 0x00007610ff077816 */ /* 0x000fc60000000007 */
[----:B------:R-:W-:Y:S05]  /*8de0*/  @P0 BRA `(.L_x_184) ;  /* 0x0000000400480947 */ /* 0x000fea0003800000 */
[----:B------:R-:W0:Y:S01]  /*8df0*/  S2R R17, SR_CTAID.X ;  /* 0x0000000000117919 */ /* 0x000e220000002500 */
[----:B------:R-:W-:Y:S01]  /*8e00*/  ULDC.64 UR8, c[0x0][0x628] ;  /* 0x00018a0000087ab9 */ /* 0x000fe20000000a00 */
[----:B------:R-:W1:Y:S01]  /*8e10*/  LDC R18, c[0x0][0x144] ;  /* 0x00005100ff127b82 */ /* 0x000e620000000800 */
[----:B------:R-:W-:Y:S01]  /*8e20*/  ISETP.NE.U32.AND P0, PT, RZ, UR8, PT ;  /* 0x00000008ff007c0c */ /* 0x000fe2000bf05070 */
[----:B------:R-:W2:Y:S01]  /*8e30*/  S2R R13, SR_CTAID.Y ;  /* 0x00000000000d7919 */ /* 0x000ea20000002600 */
[----:B------:R-:W-:Y:S01]  /*8e40*/  ULDC UR10, c[0x0][0x150] ;  /* 0x00005400000a7ab9 */ /* 0x000fe20000000800 */
[----:B------:R-:W-:Y:S01]  /*8e50*/  ULDC UR11, c[0x0][0x630] ;  /* 0x00018c00000b7ab9 */ /* 0x000fe20000000800 */
[----:B------:R-:W-:Y:S01]  /*8e60*/  ISETP.NE.AND.EX P0, PT, RZ, UR9, PT, P0 ;  /* 0x00000009ff007c0c */ /* 0x000fe2000bf05300 */
[----:B------:R-:W-:Y:S01]  /*8e70*/  IMAD.MOV.U32 R6, RZ, RZ, R2 ;  /* 0x000000ffff067224 */ /* 0x000fe200078e0002 */
[----:B0-----:R-:W-:-:S05]  /*8e80*/  I2FP.F32.U32 R7, R17 ;  /* 0x0000001100077245 */ /* 0x001fca0000201000 */
[----:B------:R-:W-:Y:S01]  /*8e90*/  FMUL R20, R7, UR10 ;  /* 0x0000000a07147c20 */ /* 0x000fe20008400000 */
[----:B------:R-:W-:-:S05]  /*8ea0*/  IMAD.MOV.U32 R7, RZ, RZ, R3 ;  /* 0x000000ffff077224 */ /* 0x000fca00078e0003 */
[----:B--2---:R-:W-:Y:S05]  /*8eb0*/  @!P0 BRA `(.L_x_185) ;  /* 0x0000000000288947 */ /* 0x004fea0003800000 */
[----:B------:R-:W-:Y:S02]  /*8ec0*/  ULDC UR10, c[0x0][0x634] ;  /* 0x00018d00000a7ab9 */ /* 0x000fe40000000800 */
[----:B------:R-:W-:-:S05]  /*8ed0*/  IADD3 R7, P0, R2, UR10, RZ ;  /* 0x0000000a02077c10 */ /* 0x000fca000ff1e0ff */
[----:B------:R-:W-:-:S04]  /*8ee0*/  IMAD.X R19, RZ, RZ, R3, P0 ;  /* 0x000000ffff137224 */ /* 0x000fc800000e0603 */
[----:B------:R-:W-:-:S04]  /*8ef0*/  IMAD.WIDE.U32 R8, R19, UR8, RZ ;  /* 0x0000000813087c25 */ /* 0x000fc8000f8e00ff */
[----:B------:R-:W-:-:S04]  /*8f00*/  IMAD.WIDE.U32 R8, P0, R7, UR9, R8 ;  /* 0x0000000907087c25 */ /* 0x000fc8000f800008 */
[----:B------:R-:W-:-:S04]  /*8f10*/  IMAD.WIDE.U32 R6, R7, UR8, RZ ;  /* 0x0000000807067c25 */ /* 0x000fc8000f8e00ff */
[----:B------:R-:W-:Y:S01]  /*8f20*/  IMAD.MOV.U32 R6, RZ, RZ, R9 ;  /* 0x000000ffff067224 */ /* 0x000fe200078e0009 */
[----:B------:R-:W-:Y:S01]  /*8f30*/  IADD3 RZ, P1, R7, R8, RZ ;  /* 0x0000000807ff7210 */ /* 0x000fe20007f3e0ff */
[----:B------:R-:W-:-:S04]  /*8f40*/  IMAD.X R7, RZ, RZ, RZ, P0 ;  /* 0x000000ffff077224 */ /* 0x000fc800000e06ff */
[----:B------:R-:W-:-:S08]  /*8f50*/  IMAD.WIDE.U32.X R6, R19, UR9, R6, P1 ;  /* 0x0000000913067c25 */ /* 0x000fd000088e0406 */
.L_x_185:
[--C-:B------:R-:W-:Y:S01]  /*8f60*/  SHF.R.U64 R16, R6, UR11, R7.reuse ;  /* 0x0000000b06107c19 */ /* 0x100fe20008001207 */
[----:B------:R-:W0:Y:S01]  /*8f70*/  F2I.U32.TRUNC.NTZ R20, R20 ;  /* 0x0000001400147305 */ /* 0x000e22000020f000 */
[----:B------:R-:W-:Y:S01]  /*8f80*/  SHF.R.U32.HI R6, RZ, UR11, R7 ;  /* 0x0000000bff067c19 */ /* 0x000fe20008011607 */
[----:B------:R-:W-:Y:S01]  /*8f90*/  ULDC.64 UR8, c[0x0][0x620] ;  /* 0x0001880000087ab9 */ /* 0x000fe20000000a00 */
[----:B------:R-:W-:Y:S01]  /*8fa0*/  IADD3 R9, P0, RZ, -R16, RZ ;  /* 0x80000010ff097210 */ /* 0x000fe20007f1e0ff */
[----:B------:R-:W-:-:S04]  /*8fb0*/  ULDC.64 UR10, c[0x0][0x640] ;  /* 0x00019000000a7ab9 */ /* 0x000fc80000000a00 */
[----:B------:R-:W-:Y:S01]  /*8fc0*/  IMAD.X R6, RZ, RZ, ~R6, P0 ;  /* 0x000000ffff067224 */ /* 0x000fe200000e0e06 */
[----:B------:R-:W-:-:S03]  /*8fd0*/  ISETP.NE.U32.AND P0, PT, RZ, UR10, PT ;  /* 0x0000000aff007c0c */ /* 0x000fc6000bf05070 */
[----:B------:R-:W-:Y:S01]  /*8fe0*/  IMAD R8, R6, UR8, RZ ;  /* 0x0000000806087c24 */ /* 0x000fe2000f8e02ff */
[----:B------:R-:W-:Y:S01]  /*8ff0*/  ISETP.NE.AND.EX P0, PT, RZ, UR11, PT, P0 ;  /* 0x0000000bff007c0c */ /* 0x000fe2000bf05300 */
[----:B------:R-:W-:Y:S01]  /*9000*/  IMAD.WIDE.U32 R6, R9, UR8, R2 ;  /* 0x0000000809067c25 */ /* 0x000fe2000f8e0002 */
[----:B------:R-:W-:-:S03]  /*9010*/  ULDC UR8, c[0x0][0x618] ;  /* 0x0001860000087ab9 */ /* 0x000fc60000000800 */
[----:B------:R-:W-:Y:S01]  /*9020*/  IMAD R9, R9, UR9, R8 ;  /* 0x0000000909097c24 */ /* 0x000fe2000f8e0208 */
[----:B------:R-:W-:Y:S01]  /*9030*/  ULDC UR9, c[0x0][0x154] ;  /* 0x0000550000097ab9 */ /* 0x000fe20000000800 */
[----:B0-----:R-:W-:Y:S02]  /*9040*/  IMAD.MOV R8, RZ, RZ, -R20 ;  /* 0x000000ffff087224 */ /* 0x001fe400078e0a14 */
[----:B------:R-:W-:Y:S01]  /*9050*/  IMAD.IADD R7, R7, 0x1, R9 ;  /* 0x0000000107077824 */ /* 0x000fe200078e0209 */
[----:B------:R-:W0:Y:S01]  /*9060*/  LDC R20, c[0x0][0x148] ;  /* 0x00005200ff147b82 */ /* 0x000e220000000800 */
[----:B-1----:R-:W-:Y:S01]  /*9070*/  IMAD R17, R18, R8, R17 ;  /* 0x0000000812117224 */ /* 0x002fe200078e0211 */
[----:B------:R-:W-:Y:S02]  /*9080*/  I2FP.F32.U32 R8, R13 ;  /* 0x0000000d00087245 */ /* 0x000fe40000201000 */
[--C-:B------:R-:W-:Y:S02]  /*9090*/  SHF.R.U64 R18, R6, UR8, R7.reuse ;  /* 0x0000000806127c19 */ /* 0x100fe40008001207 */
[----:B------:R-:W-:Y:S01]  /*90a0*/  SHF.R.U32.HI R7, RZ, UR8, R7 ;  /* 0x00000008ff077c19 */ /* 0x000fe20008011607 */
[----:B------:R-:W-:Y:S01]  /*90b0*/  FMUL R8, R8, UR9 ;  /* 0x0000000908087c20 */ /* 0x000fe20008400000 */
[----:B------:R-:W-:-:S02]  /*90c0*/  ULDC UR8, c[0x0][0x608] ;  /* 0x0001820000087ab9 */ /* 0x000fc40000000800 */
[--C-:B------:R-:W-:Y:S01]  /*90d0*/  SHF.R.U64 R22, R18, UR8, R7.reuse ;  /* 0x0000000812167c19 */ /* 0x100fe20008001207 */
[----:B------:R1:W2:Y:S01]  /*90e0*/  F2I.U32.TRUNC.NTZ R23, R8 ;  /* 0x0000000800177305 */ /* 0x0002a2000020f000 */
[----:B------:R-:W-:Y:S01]  /*90f0*/  SHF.R.U32.HI R7, RZ, UR8, R7 ;  /* 0x00000008ff077c19 */ /* 0x000fe20008011607 */
[----:B------:R-:W-:-:S03]  /*9100*/  ULDC UR8, c[0x0][0x658] ;  /* 0x0001960000087ab9 */ /* 0x000fc60000000800 */
[--C-:B------:R-:W-:Y:S02]  /*9110*/  SHF.R.U64 R19, R22, UR8, R7.reuse ;  /* 0x0000000816137c19 */ /* 0x100fe40008001207 */
[----:B------:R-:W-:-:S03]  /*9120*/  SHF.R.U32.HI R21, RZ, UR8, R7 ;  /* 0x00000008ff157c19 */ /* 0x000fc60008011607 */
[----:B------:R-:W-:Y:S02]  /*9130*/  IMAD.MOV.U32 R6, RZ, RZ, R19 ;  /* 0x000000ffff067224 */ /* 0x000fe400078e0013 */
[----:B------:R-:W-:Y:S01]  /*9140*/  IMAD.MOV.U32 R7, RZ, RZ, R21 ;  /* 0x000000ffff077224 */ /* 0x000fe200078e0015 */
[----:B-1----:R-:W-:Y:S06]  /*9150*/  @!P0 BRA `(.L_x_186) ;  /* 0x0000000000288947 */ /* 0x002fec0003800000 */
        /* <DEDUP_REMOVED lines=10> */
.L_x_186:
[----:B------:R-:W-:Y:S01]  /*9200*/  ULDC UR8, c[0x0][0x648] ;  /* 0x0001920000087ab9 */ /* 0x000fe20000000800 */
[----:B--2---:R-:W-:Y:S01]  /*9210*/  IMAD.MOV R23, RZ, RZ, -R23 ;  /* 0x000000ffff177224 */ /* 0x004fe200078e0a17 */
[----:B------:R-:W-:Y:S01]  /*9220*/  SHF.R.U64 R7, R6, UR8, R7 ;  /* 0x0000000806077c19 */ /* 0x000fe20008001207 */
[----:B------:R-:W-:Y:S01]  /*9230*/  ULDC UR8, c[0x0][0x638] ;  /* 0x00018e0000087ab9 */ /* 0x000fe20000000800 */
[----:B------:R-:W-:Y:S01]  /*9240*/  LOP3.LUT R6, R22, UR19, RZ, 0xc0, !PT ;  /* 0x0000001316067c12 */ /* 0x000fe2000f8ec0ff */
[----:B0-----:R-:W-:Y:S01]  /*9250*/  @P2 IMAD R17, R20, R23, R13 ;  /* 0x0000001714112224 */ /* 0x001fe200078e020d */
[----:B------:R-:W-:Y:S01]  /*9260*/  LOP3.LUT R18, R18, UR5, RZ, 0xc0, !PT ;  /* 0x0000000512127c12 */ /* 0x000fe2000f8ec0ff */
[----:B------:R-:W-:Y:S01]  /*9270*/  IMAD.MOV R8, RZ, RZ, -R7 ;  /* 0x000000ffff087224 */ /* 0x000fe200078e0a07 */
[----:B------:R-:W-:Y:S01]  /*9280*/  ULDC UR9, c[0x0][0x610] ;  /* 0x0001840000097ab9 */ /* 0x000fe20000000800 */
[----:B------:R-:W-:Y:S02]  /*9290*/  IMAD R6, R7, UR6, R6 ;  /* 0x0000000607067c24 */ /* 0x000fe4000f8e0206 */
[----:B------:R-:W-:Y:S01]  /*92a0*/  IMAD R19, R8, UR8, R19 ;  /* 0x0000000808137c24 */ /* 0x000fe2000f8e0213 */
[----:B------:R-:W-:Y:S01]  /*92b0*/  ULDC UR8, c[0x0][0x600] ;  /* 0x0001800000087ab9 */ /* 0x000fe20000000800 */
[----:B------:R-:W-:-:S02]  /*92c0*/  IMAD R6, R6, UR9, R17 ;  /* 0x0000000906067c24 */ /* 0x000fc4000f8e0211 */
[----:B------:R-:W-:Y:S02]  /*92d0*/  IMAD R19, R19, UR8, R18 ;  /* 0x0000000813137c24 */ /* 0x000fe4000f8e0212 */
[----:B------:R-:W-:-:S03]  /*92e0*/  IMAD.MOV.U32 R7, RZ, RZ, 0x1 ;  /* 0x00000001ff077424 */ /* 0x000fc600078e00ff */
[----:B------:R-:W-:Y:S02]  /*92f0*/  SEL R17, R19, R6, !P2 ;  /* 0x0000000613117207 */ /* 0x000fe40005000000 */
[----:B------:R-:W-:-:S07]  /*9300*/  SEL R6, R6, R19, !P2 ;  /* 0x0000001306067207 */ /* 0x000fce0005000000 */
.L_x_184:
[----:B------:R-:W-:Y:S05]  /*9310*/  BSYNC B1 ;  /* 0x0000000000017941 */ /* 0x000fea0003800000 */
.L_x_183:
[----:B------:R-:W-:-:S13]  /*9320*/  LOP3.LUT P0, RZ, R7, 0xff, RZ, 0xc0, !PT ;  /* 0x000000ff07ff7812 */ /* 0x000fda000780c0ff */
[----:B------:R-:W-:Y:S05]  /*9330*/  @P0 BRA `(.L_x_187) ;  /* 0xfffffff400500947 */ /* 0x000fea000383ffff */
[----:B------:R-:W-:Y:S05]  /*9340*/  BSYNC B0 ;  /* 0x0000000000007941 */ /* 0x000fea0003800000 */
.L_x_176:
[----:B------:R-:W-:-:S03]  /*9350*/  UMOV UR8, 0xffffffff ;  /* 0xffffffff00087882 */ /* 0x000fc60000000000 */
[----:B------:R-:W-:Y:S05]  /*9360*/  BRA.DIV UR8, `(.L_x_188) ;  /* 0x00000012087c7947 */ /* 0x000fea000b800000 */
[----:B------:R-:W-:-:S13]  /*9370*/  ELECT P0, URZ, PT ;  /* 0x00000000003f782f */ /* 0x000fda0003800000 */
.L_x_226:
[----:B------:R-:W-:Y:S04]  /*9380*/  BSSY B0, `(.L_x_189) ;  /* 0x0000103000007945 */ /* 0x000fe80003800000 */
[----:B------:R-:W-:Y:S05]  /*9390*/  @!P0 BRA `(.L_x_190) ;  /* 0x0000001000048947 */ /* 0x000fea0003800000 */
[----:B------:R-:W-:-:S04]  /*93a0*/  LOP3.LUT R4, R4, 0x2, RZ, 0xfc, !PT ;  /* 0x0000000204047812 */ /* 0x000fc800078efcff */
[----:B------:R-:W-:-:S13]  /*93b0*/  ISETP.NE.AND P0, PT, R4, 0x3, PT ;  /* 0x000000030400780c */ /* 0x000fda0003f05270 */
[----:B------:R-:W-:Y:S05]  /*93c0*/  @!P0 BRA `(.L_x_191) ;  /* 0x0000000000048947 */ /* 0x000fea0003800000 */
[----:B------:R-:W-:Y:S01]  /*93d0*/  BPT.TRAP 0x1 ;  /* 0x000000040000795c */ /* 0x000fe20000300000 */
.L_x_191:
[----:B------:R-:W0:Y:S01]  /*93e0*/  S2R R3, SR_CgaCtaId ;  /* 0x0000000000037919 */ /* 0x000e220000008800 */
[----:B------:R-:W-:-:S04]  /*93f0*/  MOV R0, 0x400 ;  /* 0x0000040000007802 */ /* 0x000fc80000000f00 */
[----:B0-----:R-:W-:Y:S02]  /*9400*/  LEA R0, R3, R0, 0x18 ;  /* 0x0000000003007211 */ /* 0x001fe400078ec0ff */
[----:B------:R-:W-:-:S03]  /*9410*/  SHF.L.U32 R3, R11, 0x1f, RZ ;  /* 0x0000001f0b037819 */ /* 0x000fc600000006ff */
[----:B------:R-:W-:-:S04]  /*9420*/  VIADD R0, R0, 0xe0 ;  /* 0x000000e000007836 */ /* 0x000fc80000000000 */
[C---:B------:R-:W-:Y:S02]  /*9430*/  IMAD R6, R5.reuse, 0x8, R0 ;  /* 0x0000000805067824 */ /* 0x040fe400078e0200 */
[----:B------:R-:W-:Y:S02]  /*9440*/  VIADD R5, R5, 0x1 ;  /* 0x0000000105057836 */ /* 0x000fe40000000000 */
[----:B------:R-:W0:Y:S03]  /*9450*/  SYNCS.PHASECHK.TRANS64.TRYWAIT P0, [R6+URZ], R3 ;  /* 0x00000003060075a7 */ /* 0x000e26000800017f */
[----:B------:R-:W-:-:S04]  /*9460*/  ISETP.NE.AND P1, PT, R5, 0x1c, PT ;  /* 0x0000001c0500780c */ /* 0x000fc80003f25270 */
[----:B------:R-:W-:Y:S02]  /*9470*/  SEL R2, RZ, 0x1, P1 ;  /* 0x00000001ff027807 */ /* 0x000fe40000800000 */
[----:B------:R-:W-:Y:S02]  /*9480*/  SEL R5, R5, RZ, P1 ;  /* 0x000000ff05057207 */ /* 0x000fe40000800000 */
[----:B------:R-:W-:-:S03]  /*9490*/  LOP3.LUT R8, R11, R2, RZ, 0x3c, !PT ;  /* 0x000000020b087212 */ /* 0x000fc600078e3cff */
[----:B------:R-:W-:Y:S01]  /*94a0*/  IMAD R7, R5, 0x8, R0 ;  /* 0x0000000805077824 */ /* 0x000fe200078e0200 */
[----:B------:R-:W-:Y:S01]  /*94b0*/  SHF.L.U32 R4, R8, 0x1f, RZ ;  /* 0x0000001f08047819 */ /* 0x000fe200000006ff */
[----:B0-----:R-:W-:Y:S06]  /*94c0*/  @!P0 BRA `(.L_x_192) ;  /* 0x0000001000448947 */ /* 0x001fec0003800000 */
.L_x_227:
[----:B------:R-:W1:Y:S01]  /*94d0*/  SYNCS.PHASECHK.TRANS64.TRYWAIT P0, [R7+URZ], R4 ;  /* 0x00000004070075a7 */ /* 0x000e62000800017f */
[----:B------:R-:W-:-:S05]  /*94e0*/  VIADD R2, R5, 0x1 ;  /* 0x0000000105027836 */ /* 0x000fca0000000000 */
[----:B------:R-:W-:-:S04]  /*94f0*/  ISETP.NE.AND P1, PT, R2, 0x1c, PT ;  /* 0x0000001c0200780c */ /* 0x000fc80003f25270 */
[----:B0-----:R-:W-:Y:S02]  /*9500*/  SEL R3, RZ, 0x1, P1 ;  /* 0x00000001ff037807 */ /* 0x001fe40000800000 */
[----:B------:R-:W-:Y:S02]  /*9510*/  SEL R9, R2, RZ, P1 ;  /* 0x000000ff02097207 */ /* 0x000fe40000800000 */
[----:B------:R-:W-:-:S03]  /*9520*/  LOP3.LUT R8, R8, R3, RZ, 0x3c, !PT ;  /* 0x0000000308087212 */ /* 0x000fc600078e3cff */
[----:B------:R-:W-:Y:S01]  /*9530*/  IMAD R6, R9, 0x8, R0 ;  /* 0x0000000809067824 */ /* 0x000fe200078e0200 */
[----:B------:R-:W-:Y:S01]  /*9540*/  SHF.L.U32 R5, R8, 0x1f, RZ ;  /* 0x0000001f08057819 */ /* 0x000fe200000006ff */
[----:B-1----:R-:W-:Y:S06]  /*9550*/  @!P0 BRA `(.L_x_193) ;  /* 0x0000001000348947 */ /* 0x002fec0003800000 */
.L_x_228:
[----:B------:R-:W1:Y:S01]  /*9560*/  SYNCS.PHASECHK.TRANS64.TRYWAIT P0, [R6+URZ], R5 ;  /* 0x00000005060075a7 */ /* 0x000e62000800017f */
[----:B------:R-:W-:-:S05]  /*9570*/  VIADD R2, R9, 0x1 ;  /* 0x0000000109027836 */ /* 0x000fca0000000000 */
[----:B------:R-:W-:-:S04]  /*9580*/  ISETP.NE.AND P1, PT, R2, 0x1c, PT ;  /* 0x0000001c0200780c */ /* 0x000fc80003f25270 */
[----:B------:R-:W-:Y:S02]  /*9590*/  SEL R3, RZ, 0x1, P1 ;  /* 0x00000001ff037807 */ /* 0x000fe40000800000 */
[----:B0-----:R-:W-:Y:S02]  /*95a0*/  SEL R7, R2, RZ, P1 ;  /* 0x000000ff02077207 */ /* 0x001fe40000800000 */
[----:B------:R-:W-:-:S03]  /*95b0*/  LOP3.LUT R8, R8, R3, RZ, 0x3c, !PT ;  /* 0x0000000308087212 */ /* 0x000fc600078e3cff */
[----:B------:R-:W-:Y:S01]  /*95c0*/  IMAD R9, R7, 0x8, R0 ;  /* 0x0000000807097824 */ /* 0x000fe200078e0200 */
[----:B------:R-:W-:Y:S01]  /*95d0*/  SHF.L.U32 R4, R8, 0x1f, RZ ;  /* 0x0000001f08047819 */ /* 0x000fe200000006ff */
[----:B-1----:R-:W-:Y:S06]  /*95e0*/  @!P0 BRA `(.L_x_194) ;  /* 0x0000001000248947 */ /* 0x002fec0003800000 */
.L_x_229:
[----:B------:R-:W1:Y:S01]  /*95f0*/  SYNCS.PHASECHK.TRANS64.TRYWAIT P0, [R9+URZ], R4 ;  /* 0x00000004090075a7 */ /* 0x000e62000800017f */
[----:B------:R-:W-:-:S05]  /*9600*/  VIADD R2, R7, 0x1 ;  /* 0x0000000107027836 */ /* 0x000fca0000000000 */
[----:B------:R-:W-:-:S04]  /*9610*/  ISETP.NE.AND P1, PT, R2, 0x1c, PT ;  /* 0x0000001c0200780c */ /* 0x000fc80003f25270 */
[----:B------:R-:W-:Y:S02]  /*9620*/  SEL R3, RZ, 0x1, P1 ;  /* 0x00000001ff037807 */ /* 0x000fe40000800000 */
[----:B------:R-:W-:Y:S02]  /*9630*/  SEL R7, R2, RZ, P1 ;  /* 0x000000ff02077207 */ /* 0x000fe40000800000 */
[----:B------:R-:W-:-:S03]  /*9640*/  LOP3.LUT R8, R8, R3, RZ, 0x3c, !PT ;  /* 0x0000000308087212 */ /* 0x000fc600078e3cff */
[----:B0-----:R-:W-:Y:S01]  /*9650*/  IMAD R6, R7, 0x8, R0 ;  /* 0x0000000807067824 */ /* 0x001fe200078e0200 */
[----:B------:R-:W-:Y:S01]  /*9660*/  SHF.L.U32 R5, R8, 0x1f, RZ ;  /* 0x0000001f08057819 */ /* 0x000fe200000006ff */
[----:B-1----:R-:W-:Y:S06]  /*9670*/  @!P0 BRA `(.L_x_195) ;  /* 0x0000001000148947 */ /* 0x002fec0003800000 */
.L_x_230:
        /* <DEDUP_REMOVED lines=9> */
.L_x_231:
        /* <DEDUP_REMOVED lines=9> */
.L_x_232:
        /* <DEDUP_REMOVED lines=9> */
.L_x_233:
        /* <DEDUP_REMOVED lines=9> */
.L_x_234:
        /* <DEDUP_REMOVED lines=9> */
.L_x_235:
        /* <DEDUP_REMOVED lines=9> */
.L_x_236:
        /* <DEDUP_REMOVED lines=9> */
.L_x_237:
        /* <DEDUP_REMOVED lines=9> */
.L_x_238:
        /* <DEDUP_REMOVED lines=9> */
.L_x_239:
        /* <DEDUP_REMOVED lines=9> */
.L_x_240:
        /* <DEDUP_REMOVED lines=9> */
.L_x_241:
        /* <DEDUP_REMOVED lines=9> */
.L_x_242:
        /* <DEDUP_REMOVED lines=9> */
.L_x_243:
        /* <DEDUP_REMOVED lines=9> */
.L_x_244:
        /* <DEDUP_REMOVED lines=9> */
.L_x_245:
        /* <DEDUP_REMOVED lines=9> */
.L_x_246:
        /* <DEDUP_REMOVED lines=9> */
.L_x_247:
        /* <DEDUP_REMOVED lines=9> */
.L_x_248:
        /* <DEDUP_REMOVED lines=9> */
.L_x_249:
        /* <DEDUP_REMOVED lines=9> */
.L_x_250:
        /* <DEDUP_REMOVED lines=9> */
.L_x_251:
        /* <DEDUP_REMOVED lines=9> */
.L_x_252:
[----:B------:R-:W1:Y:S01]  /*a2e0*/  SYNCS.PHASECHK.TRANS64.TRYWAIT P0, [R6+URZ], R5 ;  /* 0x00000005060075a7 */ /* 0x000e62000800017f */
[----:B------:R-:W-:-:S05]  /*a2f0*/  VIADD R2, R7, 0x1 ;  /* 0x0000000107027836 */ /* 0x000fca0000000000 */
[----:B------:R-:W-:-:S04]  /*a300*/  ISETP.NE.AND P1, PT, R2, 0x1c, PT ;  /* 0x0000001c0200780c */ /* 0x000fc80003f25270 */
[----:B0-----:R-:W-:Y:S02]  /*a310*/  SEL R4, RZ, 0x1, P1 ;  /* 0x00000001ff047807 */ /* 0x001fe40000800000 */
[----:B------:R-:W-:Y:S02]  /*a320*/  SEL R3, R2, RZ, P1 ;  /* 0x000000ff02037207 */ /* 0x000fe40000800000 */
[----:B------:R-:W-:Y:S01]  /*a330*/  LOP3.LUT R4, R11, R4, RZ, 0x3c, !PT ;  /* 0x000000040b047212 */ /* 0x000fe200078e3cff */
[----:B-1----:R-:W-:Y:S06]  /*a340*/  @!P0 BRA `(.L_x_218) ;  /* 0x0000000800ac8947 */ /* 0x002fec0003800000 */
.L_x_253:
[----:B------:R-:W-:Y:S01]  /*a350*/  IMAD R3, R3, 0x8, R0 ;  /* 0x0000000803037824 */ /* 0x000fe200078e0200 */
[----:B------:R-:W-:-:S07]  /*a360*/  SHF.L.U32 R0, R4, 0x1f, RZ ;  /* 0x0000001f04007819 */ /* 0x000fce00000006ff */
.L_x_219:
[----:B-1----:R1:W2:Y:S02]  /*a370*/  SYNCS.PHASECHK.TRANS64.TRYWAIT P0, [R3+URZ], R0 ;  /* 0x00000000030075a7 */ /* 0x0022a4000800017f */
[----:B--2---:R-:W-:Y:S05]  /*a380*/  @!P0 NANOSLEEP.SYNCS 0x989680 ;  /* 0x009896800000895d */ /* 0x004fea0003900000 */
[----:B------:R-:W2:Y:S02]  /*a390*/  @!P0 SYNCS.PHASECHK.TRANS64 P0, [R3+URZ], R0 ;  /* 0x00000000030085a7 */ /* 0x000ea4000800007f */
[----:B--2---:R-:W-:Y:S05]  /*a3a0*/  @!P0 BRA `(.L_x_219) ;  /* 0xfffffffc00f08947 */ /* 0x004fea000383ffff */
.L_x_190:
[----:B------:R-:W-:Y:S05]  /*a3b0*/  BSYNC B0 ;  /* 0x0000000000007941 */ /* 0x000fea0003800000 */
.L_x_189:
[----:B------:R-:W-:Y:S05]  /*a3c0*/  EXIT ;  /* 0x000000000000794d */ /* 0x000fea0003800000 */
.L_x_22:
[----:B-1----:R-:W-:-:S04]  /*a3d0*/  IMAD.U32 R13, RZ, RZ, UR6 ;  /* 0x00000006ff0d7e24 */ /* 0x002fc8000f8e00ff */
[----:B------:R1:W4:Y:S03]  /*a3e0*/  SYNCS.PHASECHK.TRANS64.TRYWAIT P0, [R13+URZ], R12 ;  /* 0x0000000c0d0075a7 */ /* 0x000326000800017f */
[----:B----4-:R-:W-:Y:S05]  /*a3f0*/  @!P0 NANOSLEEP.SYNCS 0x989680 ;  /* 0x009896800000895d */ /* 0x010fea0003900000 */
[----:B------:R-:W4:Y:S02]  /*a400*/  @!P0 SYNCS.PHASECHK.TRANS64 P0, [R13+URZ], R12 ;  /* 0x0000000c0d0085a7 */ /* 0x000f24000800007f */
[----:B----4-:R-:W-:Y:S05]  /*a410*/  @!P0 BRA `(.L_x_22) ;  /* 0xfffffffc00ec8947 */ /* 0x010fea000383ffff */
[----:B------:R-:W-:Y:S05]  /*a420*/  BRA `(.L_x_21) ;  /* 0xffffff7400c87947 */ /* 0x000fea000383ffff */
.L_x_28:
[----:B-1----:R-:W-:-:S04]  /*a430*/  IMAD.U32 R145, RZ, RZ, UR12 ;  /* 0x0000000cff917e24 */ /* 0x002fc8000f8e00ff */
[----:B------:R1:W4:Y:S03]  /*a440*/  SYNCS.PHASECHK.TRANS64.TRYWAIT P0, [R145+URZ], R140 ;  /* 0x0000008c910075a7 */ /* 0x000326000800017f */
[----:B----4-:R-:W-:Y:S05]  /*a450*/  @!P0 NANOSLEEP.SYNCS 0x989680 ;  /* 0x009896800000895d */ /* 0x010fea0003900000 */
[----:B------:R-:W4:Y:S02]  /*a460*/  @!P0 SYNCS.PHASECHK.TRANS64 P0, [R145+URZ], R140 ;  /* 0x0000008c910085a7 */ /* 0x000f24000800007f */
[----:B----4-:R-:W-:Y:S05]  /*a470*/  @!P0 BRA `(.L_x_28) ;  /* 0xfffffffc00ec8947 */ /* 0x010fea000383ffff */
[----:B------:R-:W-:Y:S05]  /*a480*/  BRA `(.L_x_27) ;  /* 0xffffff7c00f87947 */ /* 0x000fea000383ffff */
.L_x_177:
[----:B------:R-:W-:Y:S01]  /*a490*/  BSSY B1, `(.L_x_220) ;  /* 0x0000006000017945 */ /* 0x000fe20003800000 */
[----:B------:R-:W-:-:S07]  /*a4a0*/  IMAD.MOV.U32 R7, RZ, RZ, -0x1 ;  /* 0xffffffffff077424 */ /* 0x000fce00078e00ff */
[----:B------:R-:W-:Y:S05]  /*a4b0*/  WARPSYNC.COLLECTIVE R7, `(.L_x_221) ;  /* 0x00000000070c7348 */ /* 0x000fea0003c00000 */
[----:B------:R-:W-:Y:S02]  /*a4c0*/  ELECT P0, UR62, PT ;  /* 0x00000000003e782f */ /* 0x000fe40003800000 */
[----:B------:R-:W-:Y:S01]  /*a4d0*/  MOV R7, UR62 ;  /* 0x0000003e00077c02 */ /* 0x000fe20008000f00 */
[----:B------:R-:W-:Y:S10]  /*a4e0*/  ENDCOLLECTIVE ;  /* 0x000000000000791b */ /* 0x000ff40003800000 */
.L_x_221:
[----:B------:R-:W-:Y:S05]  /*a4f0*/  BSYNC B1 ;  /* 0x0000000000017941 */ /* 0x000fea0003800000 */
.L_x_220:
[----:B------:R-:W-:Y:S05]  /*a500*/  BRA `(.L_x_222) ;  /* 0xffffffe000e87947 */ /* 0x000fea000383ffff */
.L_x_180:
[----:B0-----:R0:W1:Y:S02]  /*a510*/  SYNCS.PHASECHK.TRANS64.TRYWAIT P0, [R18+URZ+0xe0], R9 ;  /* 0x0000e009120075a7 */ /* 0x001064000800017f */
[----:B-1----:R-:W-:Y:S05]  /*a520*/  @!P0 NANOSLEEP.SYNCS 0x989680 ;  /* 0x009896800000895d */ /* 0x002fea0003900000 */
[----:B------:R-:W1:Y:S02]  /*a530*/  @!P0 SYNCS.PHASECHK.TRANS64 P0, [R18+URZ+0xe0], R9 ;  /* 0x0000e009120085a7 */ /* 0x000e64000800007f */
[----:B-1----:R-:W-:Y:S05]  /*a540*/  @!P0 BRA `(.L_x_180) ;  /* 0xfffffffc00f08947 */ /* 0x002fea000383ffff */
[----:B------:R-:W-:Y:S05]  /*a550*/  BRA `(.L_x_223) ;  /* 0xffffffe400207947 */ /* 0x000fea000383ffff */
.L_x_188:
[----:B------:R-:W-:Y:S01]  /*a560*/  BSSY B0, `(.L_x_224) ;  /* 0x0000006000007945 */ /* 0x000fe20003800000 */
[----:B------:R-:W-:-:S07]  /*a570*/  IMAD.MOV.U32 R7, RZ, RZ, -0x1 ;  /* 0xffffffffff077424 */ /* 0x000fce00078e00ff */
[----:B------:R-:W-:Y:S05]  /*a580*/  WARPSYNC.COLLECTIVE R7, `(.L_x_225) ;  /* 0x00000000070c7348 */ /* 0x000fea0003c00000 */
[----:B------:R-:W-:Y:S02]  /*a590*/  ELECT P0, UR62, PT ;  /* 0x00000000003e782f */ /* 0x000fe40003800000 */
[----:B------:R-:W-:Y:S01]  /*a5a0*/  MOV R7, UR62 ;  /* 0x0000003e00077c02 */ /* 0x000fe20008000f00 */
[----:B------:R-:W-:Y:S10]  /*a5b0*/  ENDCOLLECTIVE ;  /* 0x000000000000791b */ /* 0x000ff40003800000 */
.L_x_225:
[----:B------:R-:W-:Y:S05]  /*a5c0*/  BSYNC B0 ;  /* 0x0000000000007941 */ /* 0x000fea0003800000 */
.L_x_224:
[----:B------:R-:W-:Y:S05]  /*a5d0*/  BRA `(.L_x_226) ;  /* 0xffffffec00687947 */ /* 0x000fea000383ffff */
.L_x_192:
[----:B0-----:R0:W1:Y:S02]  /*a5e0*/  SYNCS.PHASECHK.TRANS64.TRYWAIT P0, [R6+URZ], R3 ;  /* 0x00000003060075a7 */ /* 0x001064000800017f */
[----:B-1----:R-:W-:Y:S05]  /*a5f0*/  @!P0 NANOSLEEP.SYNCS 0x989680 ;  /* 0x009896800000895d */ /* 0x002fea0003900000 */
[----:B------:R-:W1:Y:S02]  /*a600*/  @!P0 SYNCS.PHASECHK.TRANS64 P0, [R6+URZ], R3 ;  /* 0x00000003060085a7 */ /* 0x000e64000800007f */
[----:B-1----:R-:W-:Y:S05]  /*a610*/  @!P0 BRA `(.L_x_192) ;  /* 0xfffffffc00f08947 */ /* 0x002fea000383ffff */
[----:B------:R-:W-:Y:S05]  /*a620*/  BRA `(.L_x_227) ;  /* 0xffffffec00a87947 */ /* 0x000fea000383ffff */
.L_x_193:
[----:B0-----:R0:W1:Y:S02]  /*a630*/  SYNCS.PHASECHK.TRANS64.TRYWAIT P0, [R7+URZ], R4 ;  /* 0x00000004070075a7 */ /* 0x001064000800017f */
[----:B-1----:R-:W-:Y:S05]  /*a640*/  @!P0 NANOSLEEP.SYNCS 0x989680 ;  /* 0x009896800000895d */ /* 0x002fea0003900000 */
[----:B------:R-:W1:Y:S02]  /*a650*/  @!P0 SYNCS.PHASECHK.TRANS64 P0, [R7+URZ], R4 ;  /* 0x00000004070085a7 */ /* 0x000e64000800007f */
[----:B-1----:R-:W-:Y:S05]  /*a660*/  @!P0 BRA `(.L_x_193) ;  /* 0xfffffffc00f08947 */ /* 0x002fea000383ffff */
[----:B------:R-:W-:Y:S05]  /*a670*/  BRA `(.L_x_228) ;  /* 0xffffffec00b87947 */ /* 0x000fea000383ffff */
.L_x_194:
[----:B0-----:R0:W1:Y:S02]  /*a680*/  SYNCS.PHASECHK.TRANS64.TRYWAIT P0, [R6+URZ], R5 ;  /* 0x00000005060075a7 */ /* 0x001064000800017f */
[----:B-1----:R-:W-:Y:S05]  /*a690*/  @!P0 NANOSLEEP.SYNCS 0x989680 ;  /* 0x009896800000895d */ /* 0x002fea0003900000 */
[----:B------:R-:W1:Y:S02]  /*a6a0*/  @!P0 SYNCS.PHASECHK.TRANS64 P0, [R6+URZ], R5 ;  /* 0x00000005060085a7 */ /* 0x000e64000800007f */
[----:B-1----:R-:W-:Y:S05]  /*a6b0*/  @!P0 BRA `(.L_x_194) ;  /* 0xfffffffc00f08947 */ /* 0x002fea000383ffff */
[----:B------:R-:W-:Y:S05]  /*a6c0*/  BRA `(.L_x_229) ;  /* 0xffffffec00c87947 */ /* 0x000fea000383ffff */
.L_x_195:
[----:B0-----:R0:W1:Y:S02]  /*a6d0*/  SYNCS.PHASECHK.TRANS64.TRYWAIT P0, [R9+URZ], R4 ;  /* 0x00000004090075a7 */ /* 0x001064000800017f */
[----:B-1----:R-:W-:Y:S05]  /*a6e0*/  @!P0 NANOSLEEP.SYNCS 0x989680 ;  /* 0x009896800000895d */ /* 0x002fea0003900000 */
[----:B------:R-:W1:Y:S02]  /*a6f0*/  @!P0 SYNCS.PHASECHK.TRANS64 P0, [R9+URZ], R4 ;  /* 0x00000004090085a7 */ /* 0x000e64000800007f */
[----:B-1----:R-:W-:Y:S05]  /*a700*/  @!P0 BRA `(.L_x_195) ;  /* 0xfffffffc00f08947 */ /* 0x002fea000383ffff */
[----:B------:R-:W-:Y:S05]  /*a710*/  BRA `(.L_x_230) ;  /* 0xffffffec00d87947 */ /* 0x000fea000383ffff */
.L_x_196:
[----:B0-----:R0:W1:Y:S02]  /*a720*/  SYNCS.PHASECHK.TRANS64.TRYWAIT P0, [R6+URZ], R5 ;  /* 0x00000005060075a7 */ /* 0x001064000800017f */
[----:B-1----:R-:W-:Y:S05]  /*a730*/  @!P0 NANOSLEEP.SYNCS 0x989680 ;  /* 0x009896800000895d */ /* 0x002fea0003900000 */
[----:B------:R-:W1:Y:S02]  /*a740*/  @!P0 SYNCS.PHASECHK.TRANS64 P0, [R6+URZ], R5 ;  /* 0x00000005060085a7 */ /* 0x000e64000800007f */
[----:B-1----:R-:W-:Y:S05]  /*a750*/  @!P0 BRA `(.L_x_196) ;  /* 0xfffffffc00f08947 */ /* 0x002fea000383ffff */
[----:B------:R-:W-:Y:S05]  /*a760*/  BRA `(.L_x_231) ;  /* 0xffffffec00e87947 */ /* 0x000fea000383ffff */
.L_x_197:
[----:B0-----:R0:W1:Y:S02]  /*a770*/  SYNCS.PHASECHK.TRANS64.TRYWAIT P0, [R9+URZ], R4 ;  /* 0x00000004090075a7 */ /* 0x001064000800017f */
[----:B-1----:R-:W-:Y:S05]  /*a780*/  @!P0 NANOSLEEP.SYNCS 0x989680 ;  /* 0x009896800000895d */ /* 0x002fea0003900000 */
[----:B------:R-:W1:Y:S02]  /*a790*/  @!P0 SYNCS.PHASECHK.TRANS64 P0, [R9+URZ], R4 ;  /* 0x00000004090085a7 */ /* 0x000e64000800007f */
[----:B-1----:R-:W-:Y:S05]  /*a7a0*/  @!P0 BRA `(.L_x_197) ;  /* 0xfffffffc00f08947 */ /* 0x002fea000383ffff */
[----:B------:R-:W-:Y:S05]  /*a7b0*/  BRA `(.L_x_232) ;  /* 0xffffffec00f87947 */ /* 0x000fea000383ffff */
.L_x_198:
[----:B0-----:R0:W1:Y:S02]  /*a7c0*/  SYNCS.PHASECHK.TRANS64.TRYWAIT P0, [R6+URZ], R5 ;  /* 0x00000005060075a7 */ /* 0x001064000800017f */
[----:B-1----:R-:W-:Y:S05]  /*a7d0*/  @!P0 NANOSLEEP.SYNCS 0x989680 ;  /* 0x009896800000895d */ /* 0x002fea0003900000 */
[----:B------:R-:W1:Y:S02]  /*a7e0*/  @!P0 SYNCS.PHASECHK.TRANS64 P0, [R6+URZ], R5 ;  /* 0x00000005060085a7 */ /* 0x000e64000800007f */
[----:B-1----:R-:W-:Y:S05]  /*a7f0*/  @!P0 BRA `(.L_x_198) ;  /* 0xfffffffc00f08947 */ /* 0x002fea000383ffff */
[----:B------:R-:W-:Y:S05]  /*a800*/  BRA `(.L_x_233) ;  /* 0xfffffff000087947 */ /* 0x000fea000383ffff */
.L_x_199:
[----:B0-----:R0:W1:Y:S02]  /*a810*/  SYNCS.PHASECHK.TRANS64.TRYWAIT P0, [R9+URZ], R4 ;  /* 0x00000004090075a7 */ /* 0x001064000800017f */
[----:B-1----:R-:W-:Y:S05]  /*a820*/  @!P0 NANOSLEEP.SYNCS 0x989680 ;  /* 0x009896800000895d */ /* 0x002fea0003900000 */
[----:B------:R-:W1:Y:S02]  /*a830*/  @!P0 SYNCS.PHASECHK.TRANS64 P0, [R9+URZ], R4 ;  /* 0x00000004090085a7 */ /* 0x000e64000800007f */
[----:B-1----:R-:W-:Y:S05]  /*a840*/  @!P0 BRA `(.L_x_199) ;  /* 0xfffffffc00f08947 */ /* 0x002fea000383ffff */
[----:B------:R-:W-:Y:S05]  /*a850*/  BRA `(.L_x_234) ;  /* 0xfffffff000187947 */ /* 0x000fea000383ffff */
.L_x_200:
[----:B0-----:R0:W1:Y:S02]  /*a860*/  SYNCS.PHASECHK.TRANS64.TRYWAIT P0, [R6+URZ], R5 ;  /* 0x00000005060075a7 */ /* 0x001064000800017f */
[----:B-1----:R-:W-:Y:S05]  /*a870*/  @!P0 NANOSLEEP.SYNCS 0x989680 ;  /* 0x009896800000895d */ /* 0x002fea0003900000 */
[----:B------:R-:W1:Y:S02]  /*a880*/  @!P0 SYNCS.PHASECHK.TRANS64 P0, [R6+URZ], R5 ;  /* 0x00000005060085a7 */ /* 0x000e64000800007f */
[----:B-1----:R-:W-:Y:S05]  /*a890*/  @!P0 BRA `(.L_x_200) ;  /* 0xfffffffc00f08947 */ /* 0x002fea000383ffff */
[----:B------:R-:W-:Y:S05]  /*a8a0*/  BRA `(.L_x_235) ;  /* 0xfffffff000287947 */ /* 0x000fea000383ffff */
.L_x_201:
[----:B0-----:R0:W1:Y:S02]  /*a8b0*/  SYNCS.PHASECHK.TRANS64.TRYWAIT P0, [R9+URZ], R4 ;  /* 0x00000004090075a7 */ /* 0x001064000800017f */
[----:B-1----:R-:W-:Y:S05]  /*a8c0*/  @!P0 NANOSLEEP.SYNCS 0x989680 ;  /* 0x009896800000895d */ /* 0x002fea0003900000 */
[----:B------:R-:W1:Y:S02]  /*a8d0*/  @!P0 SYNCS.PHASECHK.TRANS64 P0, [R9+URZ], R4 ;  /* 0x00000004090085a7 */ /* 0x000e64000800007f */
[----:B-1----:R-:W-:Y:S05]  /*a8e0*/  @!P0 BRA `(.L_x_201) ;  /* 0xfffffffc00f08947 */ /* 0x002fea000383ffff */
[----:B------:R-:W-:Y:S05]  /*a8f0*/  BRA `(.L_x_236) ;  /* 0xfffffff000387947 */ /* 0x000fea000383ffff */
.L_x_202:
[----:B0-----:R0:W1:Y:S02]  /*a900*/  SYNCS.PHASECHK.TRANS64.TRYWAIT P0, [R6+URZ], R5 ;  /* 0x00000005060075a7 */ /* 0x001064000800017f */
[----:B-1----:R-:W-:Y:S05]  /*a910*/  @!P0 NANOSLEEP.SYNCS 0x989680 ;  /* 0x009896800000895d */ /* 0x002fea0003900000 */
[----:B------:R-:W1:Y:S02]  /*a920*/  @!P0 SYNCS.PHASECHK.TRANS64 P0, [R6+URZ], R5 ;  /* 0x00000005060085a7 */ /* 0x000e64000800007f */
[----:B-1----:R-:W-:Y:S05]  /*a930*/  @!P0 BRA `(.L_x_202) ;  /* 0xfffffffc00f08947 */ /* 0x002fea000383ffff */
[----:B------:R-:W-:Y:S05]  /*a940*/  BRA `(.L_x_237) ;  /* 0xfffffff000487947 */ /* 0x000fea000383ffff */
.L_x_203:
[----:B0-----:R0:W1:Y:S02]  /*a950*/  SYNCS.PHASECHK.TRANS64.TRYWAIT P0, [R9+URZ], R4 ;  /* 0x00000004090075a7 */ /* 0x001064000800017f */
[----:B-1----:R-:W-:Y:S05]  /*a960*/  @!P0 NANOSLEEP.SYNCS 0x989680 ;  /* 0x009896800000895d */ /* 0x002fea0003900000 */
[----:B------:R-:W1:Y:S02]  /*a970*/  @!P0 SYNCS.PHASECHK.TRANS64 P0, [R9+URZ], R4 ;  /* 0x00000004090085a7 */ /* 0x000e64000800007f */
[----:B-1----:R-:W-:Y:S05]  /*a980*/  @!P0 BRA `(.L_x_203) ;  /* 0xfffffffc00f08947 */ /* 0x002fea000383ffff */
[----:B------:R-:W-:Y:S05]  /*a990*/  BRA `(.L_x_238) ;  /* 0xfffffff000587947 */ /* 0x000fea000383ffff */
.L_x_204:
[----:B0-----:R0:W1:Y:S02]  /*a9a0*/  SYNCS.PHASECHK.TRANS64.TRYWAIT P0, [R6+URZ], R5 ;  /* 0x00000005060075a7 */ /* 0x001064000800017f */
[----:B-1----:R-:W-:Y:S05]  /*a9b0*/  @!P0 NANOSLEEP.SYNCS 0x989680 ;  /* 0x009896800000895d */ /* 0x002fea0003900000 */
[----:B------:R-:W1:Y:S02]  /*a9c0*/  @!P0 SYNCS.PHASECHK.TRANS64 P0, [R6+URZ], R5 ;  /* 0x00000005060085a7 */ /* 0x000e64000800007f */
[----:B-1----:R-:W-:Y:S05]  /*a9d0*/  @!P0 BRA `(.L_x_204) ;  /* 0xfffffffc00f08947 */ /* 0x002fea000383ffff */
[----:B------:R-:W-:Y:S05]  /*a9e0*/  BRA `(.L_x_239) ;  /* 0xfffffff000687947 */ /* 0x000fea000383ffff */
.L_x_205:
[----:B0-----:R0:W1:Y:S02]  /*a9f0*/  SYNCS.PHASECHK.TRANS64.TRYWAIT P0, [R9+URZ], R4 ;  /* 0x00000004090075a7 */ /* 0x001064000800017f */
[----:B-1----:R-:W-:Y:S05]  /*aa00*/  @!P0 NANOSLEEP.SYNCS 0x989680 ;  /* 0x009896800000895d */ /* 0x002fea0003900000 */
[----:B------:R-:W1:Y:S02]  /*aa10*/  @!P0 SYNCS.PHASECHK.TRANS64 P0, [R9+URZ], R4 ;  /* 0x00000004090085a7 */ /* 0x000e64000800007f */
[----:B-1----:R-:W-:Y:S05]  /*aa20*/  @!P0 BRA `(.L_x_205) ;  /* 0xfffffffc00f08947 */ /* 0x002fea000383ffff */
[----:B------:R-:W-:Y:S05]  /*aa30*/  BRA `(.L_x_240) ;  /* 0xfffffff000787947 */ /* 0x000fea000383ffff */
.L_x_206:
[----:B0-----:R0:W1:Y:S02]  /*aa40*/  SYNCS.PHASECHK.TRANS64.TRYWAIT P0, [R6+URZ], R5 ;  /* 0x00000005060075a7 */ /* 0x001064000800017f */
[----:B-1----:R-:W-:Y:S05]  /*aa50*/  @!P0 NANOSLEEP.SYNCS 0x989680 ;  /* 0x009896800000895d */ /* 0x002fea0003900000 */
[----:B------:R-:W1:Y:S02]  /*aa60*/  @!P0 SYNCS.PHASECHK.TRANS64 P0, [R6+URZ], R5 ;  /* 0x00000005060085a7 */ /* 0x000e64000800007f */
[----:B-1----:R-:W-:Y:S05]  /*aa70*/  @!P0 BRA `(.L_x_206) ;  /* 0xfffffffc00f08947 */ /* 0x002fea000383ffff */
[----:B------:R-:W-:Y:S05]  /*aa80*/  BRA `(.L_x_241) ;  /* 0xfffffff000887947 */ /* 0x000fea000383ffff */
.L_x_207:
[----:B0-----:R0:W1:Y:S02]  /*aa90*/  SYNCS.PHASECHK.TRANS64.TRYWAIT P0, [R9+URZ], R4 ;  /* 0x00000004090075a7 */ /* 0x001064000800017f */
[----:B-1----:R-:W-:Y:S05]  /*aaa0*/  @!P0 NANOSLEEP.SYNCS 0x989680 ;  /* 0x009896800000895d */ /* 0x002fea0003900000 */
[----:B------:R-:W1:Y:S02]  /*aab0*/  @!P0 SYNCS.PHASECHK.TRANS64 P0, [R9+URZ], R4 ;  /* 0x00000004090085a7 */ /* 0x000e64000800007f */
[----:B-1----:R-:W-:Y:S05]  /*aac0*/  @!P0 BRA `(.L_x_207) ;  /* 0xfffffffc00f08947 */ /* 0x002fea000383ffff */
[----:B------:R-:W-:Y:S05]  /*aad0*/  BRA `(.L_x_242) ;  /* 0xfffffff000987947 */ /* 0x000fea000383ffff */
.L_x_208:
[----:B0-----:R0:W1:Y:S02]  /*aae0*/  SYNCS.PHASECHK.TRANS64.TRYWAIT P0, [R6+URZ], R5 ;  /* 0x00000005060075a7 */ /* 0x001064000800017f */
[----:B-1----:R-:W-:Y:S05]  /*aaf0*/  @!P0 NANOSLEEP.SYNCS 0x989680 ;  /* 0x009896800000895d */ /* 0x002fea0003900000 */
[----:B------:R-:W1:Y:S02]  /*ab00*/  @!P0 SYNCS.PHASECHK.TRANS64 P0, [R6+URZ], R5 ;  /* 0x00000005060085a7 */ /* 0x000e64000800007f */
[----:B-1----:R-:W-:Y:S05]  /*ab10*/  @!P0 BRA `(.L_x_208) ;  /* 0xfffffffc00f08947 */ /* 0x002fea000383ffff */
[----:B------:R-:W-:Y:S05]  /*ab20*/  BRA `(.L_x_243) ;  /* 0xfffffff000a87947 */ /* 0x000fea000383ffff */
.L_x_209:
[----:B0-----:R0:W1:Y:S02]  /*ab30*/  SYNCS.PHASECHK.TRANS64.TRYWAIT P0, [R9+URZ], R4 ;  /* 0x00000004090075a7 */ /* 0x001064000800017f */
[----:B-1----:R-:W-:Y:S05]  /*ab40*/  @!P0 NANOSLEEP.SYNCS 0x989680 ;  /* 0x009896800000895d */ /* 0x002fea0003900000 */
[----:B------:R-:W1:Y:S02]  /*ab50*/  @!P0 SYNCS.PHASECHK.TRANS64 P0, [R9+URZ], R4 ;  /* 0x00000004090085a7 */ /* 0x000e64000800007f */
[----:B-1----:R-:W-:Y:S05]  /*ab60*/  @!P0 BRA `(.L_x_209) ;  /* 0xfffffffc00f08947 */ /* 0x002fea000383ffff */
[----:B------:R-:W-:Y:S05]  /*ab70*/  BRA `(.L_x_244) ;  /* 0xfffffff000b87947 */ /* 0x000fea000383ffff */
.L_x_210:
[----:B0-----:R0:W1:Y:S02]  /*ab80*/  SYNCS.PHASECHK.TRANS64.TRYWAIT P0, [R6+URZ], R5 ;  /* 0x00000005060075a7 */ /* 0x001064000800017f */
[----:B-1----:R-:W-:Y:S05]  /*ab90*/  @!P0 NANOSLEEP.SYNCS 0x989680 ;  /* 0x009896800000895d */ /* 0x002fea0003900000 */
[----:B------:R-:W1:Y:S02]  /*aba0*/  @!P0 SYNCS.PHASECHK.TRANS64 P0, [R6+URZ], R5 ;  /* 0x00000005060085a7 */ /* 0x000e64000800007f */
[----:B-1----:R-:W-:Y:S05]  /*abb0*/  @!P0 BRA `(.L_x_210) ;  /* 0xfffffffc00f08947 */ /* 0x002fea000383ffff */
[----:B------:R-:W-:Y:S05]  /*abc0*/  BRA `(.L_x_245) ;  /* 0xfffffff000c87947 */ /* 0x000fea000383ffff */
.L_x_211:
[----:B0-----:R0:W1:Y:S02]  /*abd0*/  SYNCS.PHASECHK.TRANS64.TRYWAIT P0, [R9+URZ], R4 ;  /* 0x00000004090075a7 */ /* 0x001064000800017f */
[----:B-1----:R-:W-:Y:S05]  /*abe0*/  @!P0 NANOSLEEP.SYNCS 0x989680 ;  /* 0x009896800000895d */ /* 0x002fea0003900000 */
[----:B------:R-:W1:Y:S02]  /*abf0*/  @!P0 SYNCS.PHASECHK.TRANS64 P0, [R9+URZ], R4 ;  /* 0x00000004090085a7 */ /* 0x000e64000800007f */
[----:B-1----:R-:W-:Y:S05]  /*ac00*/  @!P0 BRA `(.L_x_211) ;  /* 0xfffffffc00f08947 */ /* 0x002fea000383ffff */
[----:B------:R-:W-:Y:S05]  /*ac10*/  BRA `(.L_x_246) ;  /* 0xfffffff000d87947 */ /* 0x000fea000383ffff */
.L_x_212:
[----:B0-----:R0:W1:Y:S02]  /*ac20*/  SYNCS.PHASECHK.TRANS64.TRYWAIT P0, [R6+URZ], R5 ;  /* 0x00000005060075a7 */ /* 0x001064000800017f */
[----:B-1----:R-:W-:Y:S05]  /*ac30*/  @!P0 NANOSLEEP.SYNCS 0x989680 ;  /* 0x009896800000895d */ /* 0x002fea0003900000 */
[----:B------:R-:W1:Y:S02]  /*ac40*/  @!P0 SYNCS.PHASECHK.TRANS64 P0, [R6+URZ], R5 ;  /* 0x00000005060085a7 */ /* 0x000e64000800007f */
[----:B-1----:R-:W-:Y:S05]  /*ac50*/  @!P0 BRA `(.L_x_212) ;  /* 0xfffffffc00f08947 */ /* 0x002fea000383ffff */
[----:B------:R-:W-:Y:S05]  /*ac60*/  BRA `(.L_x_247) ;  /* 0xfffffff000e87947 */ /* 0x000fea000383ffff */
.L_x_213:
[----:B0-----:R0:W1:Y:S02]  /*ac70*/  SYNCS.PHASECHK.TRANS64.TRYWAIT P0, [R9+URZ], R4 ;  /* 0x00000004090075a7 */ /* 0x001064000800017f */
[----:B-1----:R-:W-:Y:S05]  /*ac80*/  @!P0 NANOSLEEP.SYNCS 0x989680 ;  /* 0x009896800000895d */ /* 0x002fea0003900000 */
[----:B------:R-:W1:Y:S02]  /*ac90*/  @!P0 SYNCS.PHASECHK.TRANS64 P0, [R9+URZ], R4 ;  /* 0x00000004090085a7 */ /* 0x000e64000800007f */
[----:B-1----:R-:W-:Y:S05]  /*aca0*/  @!P0 BRA `(.L_x_213) ;  /* 0xfffffffc00f08947 */ /* 0x002fea000383ffff */
[----:B------:R-:W-:Y:S05]  /*acb0*/  BRA `(.L_x_248) ;  /* 0xfffffff000f87947 */ /* 0x000fea000383ffff */
.L_x_214:
[----:B0-----:R0:W1:Y:S02]  /*acc0*/  SYNCS.PHASECHK.TRANS64.TRYWAIT P0, [R6+URZ], R5 ;  /* 0x00000005060075a7 */ /* 0x001064000800017f */
[----:B-1----:R-:W-:Y:S05]  /*acd0*/  @!P0 NANOSLEEP.SYNCS 0x989680 ;  /* 0x009896800000895d */ /* 0x002fea0003900000 */
[----:B------:R-:W1:Y:S02]  /*ace0*/  @!P0 SYNCS.PHASECHK.TRANS64 P0, [R6+URZ], R5 ;  /* 0x00000005060085a7 */ /* 0x000e64000800007f */
[----:B-1----:R-:W-:Y:S05]  /*acf0*/  @!P0 BRA `(.L_x_214) ;  /* 0xfffffffc00f08947 */ /* 0x002fea000383ffff */
[----:B------:R-:W-:Y:S05]  /*ad00*/  BRA `(.L_x_249) ;  /* 0xfffffff400087947 */ /* 0x000fea000383ffff */
.L_x_215:
[----:B0-----:R0:W1:Y:S02]  /*ad10*/  SYNCS.PHASECHK.TRANS64.TRYWAIT P0, [R9+URZ], R4 ;  /* 0x00000004090075a7 */ /* 0x001064000800017f */
[----:B-1----:R-:W-:Y:S05]  /*ad20*/  @!P0 NANOSLEEP.SYNCS 0x989680 ;  /* 0x009896800000895d */ /* 0x002fea0003900000 */
[----:B------:R-:W1:Y:S02]  /*ad30*/  @!P0 SYNCS.PHASECHK.TRANS64 P0, [R9+URZ], R4 ;  /* 0x00000004090085a7 */ /* 0x000e64000800007f */
[----:B-1----:R-:W-:Y:S05]  /*ad40*/  @!P0 BRA `(.L_x_215) ;  /* 0xfffffffc00f08947 */ /* 0x002fea000383ffff */
[----:B------:R-:W-:Y:S05]  /*ad50*/  BRA `(.L_x_250) ;  /* 0xfffffff400187947 */ /* 0x000fea000383ffff */
.L_x_216:
[----:B0-----:R0:W1:Y:S02]  /*ad60*/  SYNCS.PHASECHK.TRANS64.TRYWAIT P0, [R6+URZ], R5 ;  /* 0x00000005060075a7 */ /* 0x001064000800017f */
[----:B-1----:R-:W-:Y:S05]  /*ad70*/  @!P0 NANOSLEEP.SYNCS 0x989680 ;  /* 0x009896800000895d */ /* 0x002fea0003900000 */
[----:B------:R-:W1:Y:S02]  /*ad80*/  @!P0 SYNCS.PHASECHK.TRANS64 P0, [R6+URZ], R5 ;  /* 0x00000005060085a7 */ /* 0x000e64000800007f */
[----:B-1----:R-:W-:Y:S05]  /*ad90*/  @!P0 BRA `(.L_x_216) ;  /* 0xfffffffc00f08947 */ /* 0x002fea000383ffff */
[----:B------:R-:W-:Y:S05]  /*ada0*/  BRA `(.L_x_251) ;  /* 0xfffffff400287947 */ /* 0x000fea000383ffff */
.L_x_217:
[----:B0-----:R0:W1:Y:S02]  /*adb0*/  SYNCS.PHASECHK.TRANS64.TRYWAIT P0, [R9+URZ], R4 ;  /* 0x00000004090075a7 */ /* 0x001064000800017f */
[----:B-1----:R-:W-:Y:S05]  /*adc0*/  @!P0 NANOSLEEP.SYNCS 0x989680 ;  /* 0x009896800000895d */ /* 0x002fea0003900000 */
[----:B------:R-:W1:Y:S02]  /*add0*/  @!P0 SYNCS.PHASECHK.TRANS64 P0, [R9+URZ], R4 ;  /* 0x00000004090085a7 */ /* 0x000e64000800007f */
[----:B-1----:R-:W-:Y:S05]  /*ade0*/  @!P0 BRA `(.L_x_217) ;  /* 0xfffffffc00f08947 */ /* 0x002fea000383ffff */
[----:B------:R-:W-:Y:S05]  /*adf0*/  BRA `(.L_x_252) ;  /* 0xfffffff400387947 */ /* 0x000fea000383ffff */
.L_x_218:
[----:B0-----:R0:W1:Y:S02]  /*ae00*/  SYNCS.PHASECHK.TRANS64.TRYWAIT P0, [R6+URZ], R5 ;  /* 0x00000005060075a7 */ /* 0x001064000800017f */
[----:B-1----:R-:W-:Y:S05]  /*ae10*/  @!P0 NANOSLEEP.SYNCS 0x989680 ;  /* 0x009896800000895d */ /* 0x002fea0003900000 */
[----:B------:R-:W1:Y:S02]  /*ae20*/  @!P0 SYNCS.PHASECHK.TRANS64 P0, [R6+URZ], R5 ;  /* 0x00000005060085a7 */ /* 0x000e64000800007f */
[----:B-1----:R-:W-:Y:S05]  /*ae30*/  @!P0 BRA `(.L_x_218) ;  /* 0xfffffffc00f08947 */ /* 0x002fea000383ffff */
[----:B------:R-:W-:Y:S05]  /*ae40*/  BRA `(.L_x_253) ;  /* 0xfffffff400407947 */ /* 0x000fea000383ffff */
.L_x_254:
[----:B------:R-:W-:-:S00]  /*ae50*/  BRA `(.L_x_254) ;  /* 0xfffffffc00fc7947 */ /* 0x000fc0000383ffff */
[----:B------:R-:W-:-:S00]  /*ae60*/  NOP ;  /* 0x0000000000007918 */ /* 0x000fc00000000000 */
        /* <DEDUP_REMOVED lines=9> */
.L_x_255:


//--------------------- .nv.shared._ZN7cutlass13device_kernelINS_4gemm6kernel13GemmUniversalIN4cute5tupleIJiiiiEEENS1_10collective13CollectiveMmaINS1_37MainloopSm90TmaGmmaWarpSpecializedFP8ILi28ENS5_IJNS4_1CILi4EEENSA_ILi1EEESC_EEENS1_35KernelTmaWarpSpecializedCooperativeEEENS5_IJNSA_ILi128EEESG_NSA_ILi32EEEEEENS_12float_e4m3_tENS5_IJlSC_lEEESJ_SK_NS4_8TiledMMAINS4_8MMA_AtomIJNS4_4SM904GMMA31MMA_64x128x32_F32E4M3E4M3_SS_TNILNSO_7ScaleInE1ELSQ_1EEEEEENS4_6LayoutINS5_IJNSA_ILi2EEESC_SC_EEENS5_IJSC_NSA_ILi0EEESW_EEEEENS5_IJNS4_10UnderscoreESZ_SZ_EEEEENS4_13SM90_TMA_LOADENS4_14ComposedLayoutINS4_7SwizzleILi1ELi4ELi3EEENS4_18smem_ptr_flag_bitsILi8EEENST_INS5_IJNSA_ILi8EEESH_EEENS5_IJSH_SC_EEEEEEEvNS4_8identityENS4_23SM90_TMA_LOAD_MULTICASTES1C_vS1D_EENS_8epilogue10collective6detail29Sm90TmaWarpSpecializedAdapterINS1H_15DefaultEpilogueISJ_SK_SK_NS1G_6thread17LinearCombinationISJ_Li1EffLNS1L_9ScaleType4KindE0ELNS_15FloatRoundStyleE2ESJ_EENS1_15EpilogueDefaultEEEEEvvEEEEvNT_6ParamsE --------------------------
	.section	.nv.shared._ZN7cutlass13device_kernelINS_4gemm6kernel13GemmUniversalIN4cute5tupleIJiiiiEEENS1_10collective13CollectiveMmaINS1_37MainloopSm90TmaGmmaWarpSpecializedFP8ILi28ENS5_IJNS4_1CILi4EEENSA_ILi1EEESC_EEENS1_35KernelTmaWarpSpecializedCooperativeEEENS5_IJNSA_ILi128EEESG_NSA_ILi32EEEEEENS_12float_e4m3_tENS5_IJlSC_lEEESJ_SK_NS4_8TiledMMAINS4_8MMA_AtomIJNS4_4SM904GMMA31MMA_64x128x32_F32E4M3E4M3_SS_TNILNSO_7ScaleInE1ELSQ_1EEEEEENS4_6LayoutINS5_IJNSA_ILi2EEESC_SC_EEENS5_IJSC_NSA_ILi0EEESW_EEEEENS5_IJNS4_10UnderscoreESZ_SZ_EEEEENS4_13SM90_TMA_LOADENS4_14ComposedLayoutINS4_7SwizzleILi1ELi4ELi3EEENS4_18smem_ptr_flag_bitsILi8EEENST_INS5_IJNSA_ILi8EEESH_EEENS5_IJSH_SC_EEEEEEEvNS4_8identityENS4_23SM90_TMA_LOAD_MULTICASTES1C_vS1D_EENS_8epilogue10collective6detail29Sm90TmaWarpSpecializedAdapterINS1H_15DefaultEpilogueISJ_SK_SK_NS1G_6thread17LinearCombinationISJ_Li1EffLNS1L_9ScaleType4KindE0ELNS_15FloatRoundStyleE2ESJ_EENS1_15EpilogueDefaultEEEEEvvEEEEvNT_6ParamsE,"aw",@nobits
	.sectionflags	@""
	.align	16
	.zero		1024


//--------------------- .nv.shared.reserved.0     --------------------------
	.section	.nv.shared.reserved.0,"aw",@nobits
	.weak		__nv_reservedSMEM_offset_0_alias
	.size		__nv_reservedSMEM_offset_0_alias, 0, 0
	.other		__nv_reservedSMEM_offset_0_alias,@"STO_CUDA_RESERVED_SHARED STV_DEFAULT"
__nv_reservedSMEM_offset_0_alias:
	.zero		0


//--------------------- .nv.global                --------------------------
	.section	.nv.global,"aw",@nobits
.nv.global:
	.type		_ZN40_INTERNAL_51ff8ada_4_k_cu_d2c114ee_312674cute1_E,@object
	.size		_ZN40_INTERNAL_51ff8ada_4_k_cu_d2c114ee_312674cute1_E,(_ZN40_INTERNAL_51ff8ada_4_k_cu_d2c114ee_312674cuda3std3__45__cpo6cbeginE - _ZN40_INTERNAL_51ff8ada_4_k_cu_d2c114ee_312674cute1_E)
_ZN40_INTERNAL_51ff8ada_4_k_cu_d2c114ee_312674cute1_E:
	.zero		1
	.type		_ZN40_INTERNAL_51ff8ada_4_k_cu_d2c114ee_312674cuda3std3__45__cpo6cbeginE,@object
	.size		_ZN40_INTERNAL_51ff8ada_4_k_cu_d2c114ee_312674cuda3std3__45__cpo6cbeginE,(_ZN40_INTERNAL_51ff8ada_4_k_cu_d2c114ee_312674cuda3std3__48in_placeE - _ZN40_INTERNAL_51ff8ada_4_k_cu_d2c114ee_312674cuda3std3__45__cpo6cbeginE)
_ZN40_INTERNAL_51ff8ada_4_k_cu_d2c114ee_312674cuda3std3__45__cpo6cbeginE:
	.zero		1
	.type		_ZN40_INTERNAL_51ff8ada_4_k_cu_d2c114ee_312674cuda3std3__48in_placeE,@object
	.size		_ZN40_INTERNAL_51ff8ada_4_k_cu_d2c114ee_312674cuda3std3__48in_placeE,(_ZN40_INTERNAL_51ff8ada_4_k_cu_d2c114ee_312674cuda3std6ranges3__45__cpo9iter_moveE - _ZN40_INTERNAL_51ff8ada_4_k_cu_d2c114ee_312674cuda3std3__48in_placeE)
_ZN40_INTERNAL_51ff8ada_4_k_cu_d2c114ee_312674cuda3std3__48in_placeE:
	.zero		1
	.type		_ZN40_INTERNAL_51ff8ada_4_k_cu_d2c114ee_312674cuda3std6ranges3__45__cpo9iter_moveE,@object
	.size		_ZN40_INTERNAL_51ff8ada_4_k_cu_d2c114ee_312674cuda3std6ranges3__45__cpo9iter_moveE,(_ZN40_INTERNAL_51ff8ada_4_k_cu_d2c114ee_312674cuda3std3__45__cpo5beginE - _ZN40_INTERNAL_51ff8ada_4_k_cu_d2c114ee_312674cuda3std6ranges3__45__cpo9iter_moveE)
_ZN40_INTERNAL_51ff8ada_4_k_cu_d2c114ee_312674cuda3std6ranges3__45__cpo9iter_moveE:
	.zero		1
	.type		_ZN40_INTERNAL_51ff8ada_4_k_cu_d2c114ee_312674cuda3std3__45__cpo5beginE,@object
	.size		_ZN40_INTERNAL_51ff8ada_4_k_cu_d2c114ee_312674cuda3std3__45__cpo5beginE,(_ZN40_INTERNAL_51ff8ada_4_k_cu_d2c114ee_312674cuda3std3__442_GLOBAL__N__51ff8ada_4_k_cu_d2c114ee_312676ignoreE - _ZN40_INTERNAL_51ff8ada_4_k_cu_d2c114ee_312674cuda3std3__45__cpo5beginE)
_ZN40_INTERNAL_51ff8ada_4_k_cu_d2c114ee_312674cuda3std3__45__cpo5beginE:
	.zero		1
	.type		_ZN40_INTERNAL_51ff8ada_4_k_cu_d2c114ee_312674cuda3std3__442_GLOBAL__N__51ff8ada_4_k_cu_d2c114ee_312676ignoreE,@object
	.size		_ZN40_INTERNAL_51ff8ada_4_k_cu_d2c114ee_312674cuda3std3__442_GLOBAL__N__51ff8ada_4_k_cu_d2c114ee_312676ignoreE,(_ZN40_INTERNAL_51ff8ada_4_k_cu_d2c114ee_312674cute7productE - _ZN40_INTERNAL_51ff8ada_4_k_cu_d2c114ee_312674cuda3std3__442_GLOBAL__N__51ff8ada_4_k_cu_d2c114ee_312676ignoreE)
_ZN40_INTERNAL_51ff8ada_4_k_cu_d2c114ee_312674cuda3std3__442_GLOBAL__N__51ff8ada_4_k_cu_d2c114ee_312676ignoreE:
	.zero		1
	.type		_ZN40_INTERNAL_51ff8ada_4_k_cu_d2c114ee_312674cute7productE,@object
	.size		_ZN40_INTERNAL_51ff8ada_4_k_cu_d2c114ee_312674cute7productE,(_ZN40_INTERNAL_51ff8ada_4_k_cu_d2c114ee_312674cuda3std3__45__cpo3endE - _ZN40_INTERNAL_51ff8ada_4_k_cu_d2c114ee_312674cute7productE)
_ZN40_INTERNAL_51ff8ada_4_k_cu_d2c114ee_312674cute7productE:
	.zero		1
	.type		_ZN40_INTERNAL_51ff8ada_4_k_cu_d2c114ee_312674cuda3std3__45__cpo3endE,@object
	.size		_ZN40_INTERNAL_51ff8ada_4_k_cu_d2c114ee_312674cuda3std3__45__cpo3endE,(_ZN40_INTERNAL_51ff8ada_4_k_cu_d2c114ee_312674cuda3std3__419piecewise_constructE - _ZN40_INTERNAL_51ff8ada_4_k_cu_d2c114ee_312674cuda3std3__45__cpo3endE)
_ZN40_INTERNAL_51ff8ada_4_k_cu_d2c114ee_312674cuda3std3__45__cpo3endE:
	.zero		1
	.type		_ZN40_INTERNAL_51ff8ada_4_k_cu_d2c114ee_312674cuda3std3__419piecewise_constructE,@object
	.size		_ZN40_INTERNAL_51ff8ada_4_k_cu_d2c114ee_312674cuda3std3__419piecewise_constructE,(_ZN40_INTERNAL_51ff8ada_4_k_cu_d2c114ee_312674cuda3std3__45__cpo4cendE - _ZN40_INTERNAL_51ff8ada_4_k_cu_d2c114ee_312674cuda3std3__419piecewise_constructE)
_ZN40_INTERNAL_51ff8ada_4_k_cu_d2c114ee_312674cuda3std3__419piecewise_constructE:
	.zero		1
	.type		_ZN40_INTERNAL_51ff8ada_4_k_cu_d2c114ee_312674cuda3std3__45__cpo4cendE,@object
	.size		_ZN40_INTERNAL_51ff8ada_4_k_cu_d2c114ee_312674cuda3std3__45__cpo4cendE,(_ZN40_INTERNAL_51ff8ada_4_k_cu_d2c114ee_312674cuda3std6ranges3__45__cpo4swapE - _ZN40_INTERNAL_51ff8ada_4_k_cu_d2c114ee_312674cuda3std3__45__cpo4cendE)
_ZN40_INTERNAL_51ff8ada_4_k_cu_d2c114ee_312674cuda3std3__45__cpo4cendE:
	.zero		1
	.type		_ZN40_INTERNAL_51ff8ada_4_k_cu_d2c114ee_312674cuda3std6ranges3__45__cpo4swapE,@object
	.size		_ZN40_INTERNAL_51ff8ada_4_k_cu_d2c114ee_312674cuda3std6ranges3__45__cpo4swapE,(.L_7 - _ZN40_INTERNAL_51ff8ada_4_k_cu_d2c114ee_312674cuda3std6ranges3__45__cpo4swapE)
_ZN40_INTERNAL_51ff8ada_4_k_cu_d2c114ee_312674cuda3std6ranges3__45__cpo4swapE:
	.zero		1
.L_7:


//--------------------- .nv.constant0._ZN7cutlass13device_kernelINS_4gemm6kernel13GemmUniversalIN4cute5tupleIJiiiiEEENS1_10collective13CollectiveMmaINS1_37MainloopSm90TmaGmmaWarpSpecializedFP8ILi28ENS5_IJNS4_1CILi4EEENSA_ILi1EEESC_EEENS1_35KernelTmaWarpSpecializedCooperativeEEENS5_IJNSA_ILi128EEESG_NSA_ILi32EEEEEENS_12float_e4m3_tENS5_IJlSC_lEEESJ_SK_NS4_8TiledMMAINS4_8MMA_AtomIJNS4_4SM904GMMA31MMA_64x128x32_F32E4M3E4M3_SS_TNILNSO_7ScaleInE1ELSQ_1EEEEEENS4_6LayoutINS5_IJNSA_ILi2EEESC_SC_EEENS5_IJSC_NSA_ILi0EEESW_EEEEENS5_IJNS4_10UnderscoreESZ_SZ_EEEEENS4_13SM90_TMA_LOADENS4_14ComposedLayoutINS4_7SwizzleILi1ELi4ELi3EEENS4_18smem_ptr_flag_bitsILi8EEENST_INS5_IJNSA_ILi8EEESH_EEENS5_IJSH_SC_EEEEEEEvNS4_8identityENS4_23SM90_TMA_LOAD_MULTICASTES1C_vS1D_EENS_8epilogue10collective6detail29Sm90TmaWarpSpecializedAdapterINS1H_15DefaultEpilogueISJ_SK_SK_NS1G_6thread17LinearCombinationISJ_Li1EffLNS1L_9ScaleType4KindE0ELNS_15FloatRoundStyleE2ESJ_EENS1_15EpilogueDefaultEEEEEvvEEEEvNT_6ParamsE --------------------------
	.section	.nv.constant0._ZN7cutlass13device_kernelINS_4gemm6kernel13GemmUniversalIN4cute5tupleIJiiiiEEENS1_10collective13CollectiveMmaINS1_37MainloopSm90TmaGmmaWarpSpecializedFP8ILi28ENS5_IJNS4_1CILi4EEENSA_ILi1EEESC_EEENS1_35KernelTmaWarpSpecializedCooperativeEEENS5_IJNSA_ILi128EEESG_NSA_ILi32EEEEEENS_12float_e4m3_tENS5_IJlSC_lEEESJ_SK_NS4_8TiledMMAINS4_8MMA_AtomIJNS4_4SM904GMMA31MMA_64x128x32_F32E4M3E4M3_SS_TNILNSO_7ScaleInE1ELSQ_1EEEEEENS4_6LayoutINS5_IJNSA_ILi2EEESC_SC_EEENS5_IJSC_NSA_ILi0EEESW_EEEEENS5_IJNS4_10UnderscoreESZ_SZ_EEEEENS4_13SM90_TMA_LOADENS4_14ComposedLayoutINS4_7SwizzleILi1ELi4ELi3EEENS4_18smem_ptr_flag_bitsILi8EEENST_INS5_IJNSA_ILi8EEESH_EEENS5_IJSH_SC_EEEEEEEvNS4_8identityENS4_23SM90_TMA_LOAD_MULTICASTES1C_vS1D_EENS_8epilogue10collective6detail29Sm90TmaWarpSpecializedAdapterINS1H_15DefaultEpilogueISJ_SK_SK_NS1G_6thread17LinearCombinationISJ_Li1EffLNS1L_9ScaleType4KindE0ELNS_15FloatRoundStyleE2ESJ_EENS1_15EpilogueDefaultEEEEEvvEEEEvNT_6ParamsE,"a",@progbits
	.sectionflags	@""
	.align	4
.nv.constant0._ZN7cutlass13device_kernelINS_4gemm6kernel13GemmUniversalIN4cute5tupleIJiiiiEEENS1_10collective13CollectiveMmaINS1_37MainloopSm90TmaGmmaWarpSpecializedFP8ILi28ENS5_IJNS4_1CILi4EEENSA_ILi1EEESC_EEENS1_35KernelTmaWarpSpecializedCooperativeEEENS5_IJNSA_ILi128EEESG_NSA_ILi32EEEEEENS_12float_e4m3_tENS5_IJlSC_lEEESJ_SK_NS4_8TiledMMAINS4_8MMA_AtomIJNS4_4SM904GMMA31MMA_64x128x32_F32E4M3E4M3_SS_TNILNSO_7ScaleInE1ELSQ_1EEEEEENS4_6LayoutINS5_IJNSA_ILi2EEESC_SC_EEENS5_IJSC_NSA_ILi0EEESW_EEEEENS5_IJNS4_10UnderscoreESZ_SZ_EEEEENS4_13SM90_TMA_LOADENS4_14ComposedLayoutINS4_7SwizzleILi1ELi4ELi3EEENS4_18smem_ptr_flag_bitsILi8EEENST_INS5_IJNSA_ILi8EEESH_EEENS5_IJSH_SC_EEEEEEEvNS4_8identityENS4_23SM90_TMA_LOAD_MULTICASTES1C_vS1D_EENS_8epilogue10collective6detail29Sm90TmaWarpSpecializedAdapterINS1H_15DefaultEpilogueISJ_SK_SK_NS1G_6thread17LinearCombinationISJ_Li1EffLNS1L_9ScaleType4KindE0ELNS_15FloatRoundStyleE2ESJ_EENS1_15EpilogueDefaultEEEEEvvEEEEvNT_6ParamsE:
	.zero		1664


//--------------------- SYMBOLS --------------------------

	.type		.nv.reservedSmem.offset0,@object
	.size		.nv.reservedSmem.offset0,0x4
